//
// Generated by NVIDIA NVVM Compiler
//
// Compiler Build ID: CL-36424714
// Cuda compilation tools, release 13.0, V13.0.88
// Based on NVVM 20.0.0
//

.version 9.0
.target sm_100
.address_size 64

	// .globl	_Z10tsp_kernelPiix
.global .attribute(.managed) .align 8 .b8 factorial[136];
.global .attribute(.managed) .align 4 .b8 block_best_cost[256];
.global .attribute(.managed) .align 8 .b8 block_best_perm[512];
// _ZZ10tsp_kernelPiixE11shared_cost has been demoted
// _ZZ10tsp_kernelPiixE12shared_index has been demoted

.visible .entry _Z10tsp_kernelPiix(
	.param .u64 .ptr .align 1 _Z10tsp_kernelPiix_param_0,
	.param .u32 _Z10tsp_kernelPiix_param_1,
	.param .u64 _Z10tsp_kernelPiix_param_2
)
{
	.local .align 16 .b8 	__local_depot0[256];
	.reg .b64 	%SP;
	.reg .b64 	%SPL;
	.reg .pred 	%p<54>;
	.reg .b32 	%r<298>;
	.reg .b64 	%rd<268>;
	// demoted variable
	.shared .align 4 .b8 _ZZ10tsp_kernelPiixE11shared_cost[1024];
	// demoted variable
	.shared .align 8 .b8 _ZZ10tsp_kernelPiixE12shared_index[2048];
	mov.u64 	%SPL, __local_depot0;
	ld.param.u64 	%rd51, [_Z10tsp_kernelPiix_param_0];
	ld.param.u32 	%r77, [_Z10tsp_kernelPiix_param_1];
	ld.param.u64 	%rd50, [_Z10tsp_kernelPiix_param_2];
	cvta.to.global.u64 	%rd1, %rd51;
	add.u64 	%rd2, %SPL, 0;
	add.u64 	%rd3, %SPL, 64;
	add.u64 	%rd4, %SPL, 192;
	mov.u32 	%r1, %tid.x;
	mov.u32 	%r2, %ctaid.x;
	mov.u32 	%r297, %ntid.x;
	mov.u32 	%r78, %nctaid.x;
	mul.lo.s32 	%r79, %r78, %r297;
	cvt.u64.u32 	%rd5, %r79;
	and.b64  	%rd55, %rd50, -4294967296;
	setp.ne.s64 	%p1, %rd55, 0;
	@%p1 bra 	$L__BB0_2;
	cvt.u32.u64 	%r80, %rd5;
	cvt.u32.u64 	%r81, %rd50;
	div.u32 	%r82, %r81, %r80;
	cvt.u64.u32 	%rd253, %r82;
	bra.uni 	$L__BB0_3;
$L__BB0_2:
	div.s64 	%rd253, %rd50, %rd5;
$L__BB0_3:
	mad.lo.s32 	%r83, %r2, %r297, %r1;
	cvt.u32.u64 	%r84, %rd5;
	cvt.s64.s32 	%rd56, %r83;
	mul.lo.s64 	%rd9, %rd253, %rd56;
	add.s64 	%rd10, %rd9, 1;
	add.s32 	%r85, %r84, -1;
	setp.ne.s32 	%p2, %r83, %r85;
	@%p2 bra 	$L__BB0_8;
	setp.ne.s64 	%p3, %rd55, 0;
	@%p3 bra 	$L__BB0_6;
	cvt.u32.u64 	%r87, %rd50;
	rem.u32 	%r88, %r87, %r84;
	cvt.u64.u32 	%rd252, %r88;
	bra.uni 	$L__BB0_7;
$L__BB0_6:
	rem.s64 	%rd252, %rd50, %rd5;
$L__BB0_7:
	add.s64 	%rd253, %rd252, %rd253;
$L__BB0_8:
	setp.lt.s64 	%p4, %rd253, 1;
	mov.b32 	%r296, 1000000000;
	mov.u64 	%rd267, %rd10;
	@%p4 bra 	$L__BB0_69;
	setp.lt.s32 	%p5, %r77, 1;
	add.s32 	%r4, %r77, -1;
	@%p5 bra 	$L__BB0_63;
	add.s32 	%r5, %r77, -2;
	add.s32 	%r94, %r77, 15;
	and.b32  	%r95, %r94, 15;
	add.s32 	%r6, %r95, -1;
	add.s32 	%r96, %r77, 7;
	and.b32  	%r97, %r96, 7;
	add.s32 	%r7, %r97, -1;
	and.b32  	%r8, %r77, 15;
	and.b32  	%r9, %r77, 7;
	add.s32 	%r98, %r77, 3;
	and.b32  	%r10, %r98, 3;
	and.b32  	%r11, %r94, 7;
	and.b32  	%r12, %r96, 3;
	and.b32  	%r13, %r77, 2147483632;
	and.b32  	%r14, %r77, 3;
	and.b32  	%r15, %r98, 1;
	mov.b32 	%r296, 1000000000;
	mov.b64 	%rd254, 0;
	mov.u64 	%rd267, %rd10;
$L__BB0_11:
	setp.gt.s32 	%p12, %r77, 1;
	add.s64 	%rd18, %rd254, %rd9;
	mov.b64 	%rd65, 1;
	st.local.u64 	[%rd3], %rd65;
	@%p12 bra 	$L__BB0_50;
$L__BB0_12:
	setp.lt.u32 	%p22, %r4, 15;
	mov.b32 	%r287, 0;
	@%p22 bra 	$L__BB0_39;
	mov.b32 	%r270, 0;
	bra.uni 	$L__BB0_38;
$L__BB0_14:
	not.b32 	%r162, %r271;
	add.s32 	%r22, %r77, %r162;
	mul.wide.s32 	%rd177, %r22, 8;
	add.s64 	%rd178, %rd3, %rd177;
	ld.local.u64 	%rd20, [%rd178];
	or.b64  	%rd179, %rd256, %rd20;
	and.b64  	%rd180, %rd179, -4294967296;
	setp.ne.s64 	%p31, %rd180, 0;
	@%p31 bra 	$L__BB0_16;
	cvt.u32.u64 	%r163, %rd20;
	cvt.u32.u64 	%r164, %rd256;
	div.u32 	%r165, %r164, %r163;
	mul.lo.s32 	%r166, %r165, %r163;
	sub.s32 	%r167, %r164, %r166;
	cvt.u64.u32 	%rd257, %r165;
	cvt.u64.u32 	%rd256, %r167;
	bra.uni 	$L__BB0_17;
$L__BB0_16:
	div.s64 	%rd257, %rd256, %rd20;
	mul.lo.s64 	%rd181, %rd257, %rd20;
	sub.s64 	%rd256, %rd256, %rd181;
$L__BB0_17:
	shl.b64 	%rd182, %rd257, 2;
	add.s64 	%rd183, %rd2, %rd182;
	ld.local.u32 	%r168, [%rd183];
	mul.wide.u32 	%rd184, %r271, 4;
	add.s64 	%rd185, %rd4, %rd184;
	st.local.u32 	[%rd185], %r168;
	cvt.u32.u64 	%r23, %rd257;
	setp.gt.s32 	%p32, %r22, %r23;
	@%p32 bra 	$L__BB0_18;
	bra.uni 	$L__BB0_24;
$L__BB0_18:
	add.s32 	%r33, %r271, %r23;
	sub.s32 	%r169, %r4, %r33;
	and.b32  	%r34, %r169, 3;
	setp.eq.s32 	%p33, %r34, 0;
	mov.u32 	%r276, %r23;
	@%p33 bra 	$L__BB0_22;
	add.s32 	%r276, %r23, 1;
	shl.b64 	%rd186, %rd257, 32;
	shr.s64 	%rd187, %rd186, 30;
	add.s64 	%rd29, %rd2, %rd187;
	ld.local.u32 	%r170, [%rd29+4];
	st.local.u32 	[%rd29], %r170;
	setp.eq.s32 	%p34, %r34, 1;
	@%p34 bra 	$L__BB0_22;
	add.s32 	%r276, %r23, 2;
	ld.local.u32 	%r171, [%rd29+8];
	st.local.u32 	[%rd29+4], %r171;
	setp.eq.s32 	%p35, %r34, 2;
	@%p35 bra 	$L__BB0_22;
	add.s32 	%r276, %r23, 3;
	ld.local.u32 	%r172, [%rd29+12];
	st.local.u32 	[%rd29+8], %r172;
$L__BB0_22:
	sub.s32 	%r173, %r5, %r33;
	setp.lt.u32 	%p36, %r173, 3;
	@%p36 bra 	$L__BB0_24;
$L__BB0_23:
	mul.wide.s32 	%rd188, %r276, 4;
	add.s64 	%rd189, %rd2, %rd188;
	ld.local.u32 	%r174, [%rd189+4];
	st.local.u32 	[%rd189], %r174;
	ld.local.u32 	%r175, [%rd189+8];
	st.local.u32 	[%rd189+4], %r175;
	ld.local.u32 	%r176, [%rd189+12];
	st.local.u32 	[%rd189+8], %r176;
	add.s32 	%r276, %r276, 4;
	ld.local.u32 	%r177, [%rd189+16];
	st.local.u32 	[%rd189+12], %r177;
	setp.lt.s32 	%p37, %r276, %r22;
	@%p37 bra 	$L__BB0_23;
$L__BB0_24:
	add.s32 	%r271, %r271, 1;
	setp.eq.s32 	%p38, %r271, %r77;
	@%p38 bra 	$L__BB0_25;
	bra.uni 	$L__BB0_14;
$L__BB0_25:
	mov.b32 	%r275, 0;
	@%p12 bra 	$L__BB0_26;
	bra.uni 	$L__BB0_37;
$L__BB0_26:
	setp.lt.u32 	%p40, %r5, 7;
	mov.b32 	%r275, 0;
	mov.b32 	%r281, 1;
	@%p40 bra 	$L__BB0_29;
	mov.b32 	%r275, 0;
	mov.b32 	%r273, 1;
$L__BB0_28:
	.pragma "nounroll";
	mul.wide.u32 	%rd190, %r273, 4;
	add.s64 	%rd191, %rd4, %rd190;
	ld.local.v4.u32 	{%r184, %r185, %r186, %r187}, [%rd191+-4];
	mad.lo.s32 	%r188, %r184, %r77, %r185;
	mul.wide.s32 	%rd192, %r188, 4;
	add.s64 	%rd193, %rd1, %rd192;
	ld.global.u32 	%r189, [%rd193];
	add.s32 	%r190, %r189, %r275;
	mad.lo.s32 	%r191, %r185, %r77, %r186;
	mul.wide.s32 	%rd194, %r191, 4;
	add.s64 	%rd195, %rd1, %rd194;
	ld.global.u32 	%r192, [%rd195];
	add.s32 	%r193, %r192, %r190;
	mad.lo.s32 	%r194, %r186, %r77, %r187;
	mul.wide.s32 	%rd196, %r194, 4;
	add.s64 	%rd197, %rd1, %rd196;
	ld.global.u32 	%r195, [%rd197];
	add.s32 	%r196, %r195, %r193;
	ld.local.v4.u32 	{%r197, %r198, %r199, %r200}, [%rd191+12];
	mad.lo.s32 	%r201, %r187, %r77, %r197;
	mul.wide.s32 	%rd198, %r201, 4;
	add.s64 	%rd199, %rd1, %rd198;
	ld.global.u32 	%r202, [%rd199];
	add.s32 	%r203, %r202, %r196;
	mad.lo.s32 	%r204, %r197, %r77, %r198;
	mul.wide.s32 	%rd200, %r204, 4;
	add.s64 	%rd201, %rd1, %rd200;
	ld.global.u32 	%r205, [%rd201];
	add.s32 	%r206, %r205, %r203;
	mad.lo.s32 	%r207, %r198, %r77, %r199;
	mul.wide.s32 	%rd202, %r207, 4;
	add.s64 	%rd203, %rd1, %rd202;
	ld.global.u32 	%r208, [%rd203];
	add.s32 	%r209, %r208, %r206;
	mad.lo.s32 	%r210, %r199, %r77, %r200;
	mul.wide.s32 	%rd204, %r210, 4;
	add.s64 	%rd205, %rd1, %rd204;
	ld.global.u32 	%r211, [%rd205];
	add.s32 	%r212, %r211, %r209;
	ld.local.u32 	%r213, [%rd191+28];
	mad.lo.s32 	%r214, %r200, %r77, %r213;
	mul.wide.s32 	%rd206, %r214, 4;
	add.s64 	%rd207, %rd1, %rd206;
	ld.global.u32 	%r215, [%rd207];
	add.s32 	%r275, %r215, %r212;
	add.s32 	%r281, %r273, 8;
	add.s32 	%r216, %r273, 7;
	and.b32  	%r217, %r4, -8;
	setp.eq.s32 	%p41, %r216, %r217;
	mov.u32 	%r273, %r281;
	@%p41 bra 	$L__BB0_29;
	bra.uni 	$L__BB0_28;
$L__BB0_29:
	and.b32  	%r218, %r4, 7;
	setp.eq.s32 	%p42, %r218, 0;
	@%p42 bra 	$L__BB0_37;
	setp.lt.u32 	%p43, %r7, 3;
	@%p43 bra 	$L__BB0_32;
	mul.wide.s32 	%rd208, %r281, 4;
	add.s64 	%rd209, %rd4, %rd208;
	ld.local.u32 	%r220, [%rd209+-4];
	mul.wide.u32 	%rd210, %r281, 4;
	add.s64 	%rd211, %rd4, %rd210;
	ld.local.u32 	%r221, [%rd211];
	mad.lo.s32 	%r222, %r220, %r77, %r221;
	mul.wide.s32 	%rd212, %r222, 4;
	add.s64 	%rd213, %rd1, %rd212;
	ld.global.u32 	%r223, [%rd213];
	add.s32 	%r224, %r223, %r275;
	add.s32 	%r225, %r281, 1;
	mul.wide.u32 	%rd214, %r225, 4;
	add.s64 	%rd215, %rd4, %rd214;
	ld.local.u32 	%r226, [%rd215];
	mad.lo.s32 	%r227, %r221, %r77, %r226;
	mul.wide.s32 	%rd216, %r227, 4;
	add.s64 	%rd217, %rd1, %rd216;
	ld.global.u32 	%r228, [%rd217];
	add.s32 	%r229, %r228, %r224;
	add.s32 	%r230, %r281, 2;
	ld.local.u32 	%r231, [%rd209+4];
	mul.wide.u32 	%rd218, %r230, 4;
	add.s64 	%rd219, %rd4, %rd218;
	ld.local.u32 	%r232, [%rd219];
	mad.lo.s32 	%r233, %r231, %r77, %r232;
	mul.wide.s32 	%rd220, %r233, 4;
	add.s64 	%rd221, %rd1, %rd220;
	ld.global.u32 	%r234, [%rd221];
	add.s32 	%r235, %r234, %r229;
	ld.local.u32 	%r236, [%rd209+8];
	ld.local.u32 	%r237, [%rd211+12];
	mad.lo.s32 	%r238, %r236, %r77, %r237;
	mul.wide.s32 	%rd222, %r238, 4;
	add.s64 	%rd223, %rd1, %rd222;
	ld.global.u32 	%r239, [%rd223];
	add.s32 	%r275, %r239, %r235;
	add.s32 	%r281, %r281, 4;
$L__BB0_32:
	setp.eq.s32 	%p44, %r12, 0;
	@%p44 bra 	$L__BB0_37;
	setp.eq.s32 	%p45, %r10, 1;
	@%p45 bra 	$L__BB0_35;
	mul.wide.s32 	%rd224, %r281, 4;
	add.s64 	%rd225, %rd4, %rd224;
	ld.local.u32 	%r241, [%rd225+-4];
	mul.wide.u32 	%rd226, %r281, 4;
	add.s64 	%rd227, %rd4, %rd226;
	ld.local.u32 	%r242, [%rd227];
	mad.lo.s32 	%r243, %r241, %r77, %r242;
	mul.wide.s32 	%rd228, %r243, 4;
	add.s64 	%rd229, %rd1, %rd228;
	ld.global.u32 	%r244, [%rd229];
	add.s32 	%r245, %r244, %r275;
	ld.local.u32 	%r246, [%rd227+4];
	mad.lo.s32 	%r247, %r242, %r77, %r246;
	mul.wide.s32 	%rd230, %r247, 4;
	add.s64 	%rd231, %rd1, %rd230;
	ld.global.u32 	%r248, [%rd231];
	add.s32 	%r275, %r248, %r245;
	add.s32 	%r281, %r281, 2;
$L__BB0_35:
	setp.eq.s32 	%p46, %r15, 0;
	@%p46 bra 	$L__BB0_37;
	mul.wide.s32 	%rd232, %r281, 4;
	add.s64 	%rd233, %rd4, %rd232;
	ld.local.u32 	%r249, [%rd233+-4];
	mul.wide.u32 	%rd234, %r281, 4;
	add.s64 	%rd235, %rd4, %rd234;
	ld.local.u32 	%r250, [%rd235];
	mad.lo.s32 	%r251, %r249, %r77, %r250;
	mul.wide.s32 	%rd236, %r251, 4;
	add.s64 	%rd237, %rd1, %rd236;
	ld.global.u32 	%r252, [%rd237];
	add.s32 	%r275, %r252, %r275;
$L__BB0_37:
	mul.wide.s32 	%rd238, %r4, 4;
	add.s64 	%rd239, %rd4, %rd238;
	ld.local.u32 	%r253, [%rd239];
	ld.local.u32 	%r254, [%rd4];
	mad.lo.s32 	%r255, %r253, %r77, %r254;
	mul.wide.s32 	%rd240, %r255, 4;
	add.s64 	%rd241, %rd1, %rd240;
	ld.global.u32 	%r256, [%rd241];
	add.s32 	%r257, %r256, %r275;
	setp.lt.s32 	%p47, %r257, %r296;
	add.s64 	%rd242, %rd18, 1;
	min.s32 	%r296, %r257, %r296;
	selp.b64 	%rd267, %rd242, %rd267, %p47;
	add.s64 	%rd254, %rd254, 1;
	setp.eq.s64 	%p48, %rd254, %rd253;
	@%p48 bra 	$L__BB0_69;
	bra.uni 	$L__BB0_11;
$L__BB0_38:
	.pragma "nounroll";
	mul.wide.u32 	%rd170, %r270, 4;
	add.s64 	%rd171, %rd2, %rd170;
	add.s32 	%r132, %r270, 1;
	add.s32 	%r133, %r270, 2;
	add.s32 	%r134, %r270, 3;
	st.local.v4.u32 	[%rd171], {%r270, %r132, %r133, %r134};
	add.s32 	%r135, %r270, 4;
	add.s32 	%r136, %r270, 5;
	add.s32 	%r137, %r270, 6;
	add.s32 	%r138, %r270, 7;
	st.local.v4.u32 	[%rd171+16], {%r135, %r136, %r137, %r138};
	add.s32 	%r139, %r270, 8;
	add.s32 	%r140, %r270, 9;
	add.s32 	%r141, %r270, 10;
	add.s32 	%r142, %r270, 11;
	st.local.v4.u32 	[%rd171+32], {%r139, %r140, %r141, %r142};
	add.s32 	%r143, %r270, 12;
	add.s32 	%r144, %r270, 13;
	add.s32 	%r145, %r270, 14;
	add.s32 	%r146, %r270, 15;
	st.local.v4.u32 	[%rd171+48], {%r143, %r144, %r145, %r146};
	add.s32 	%r270, %r270, 16;
	setp.eq.s32 	%p23, %r270, %r13;
	mov.u32 	%r287, %r13;
	@%p23 bra 	$L__BB0_39;
	bra.uni 	$L__BB0_38;
$L__BB0_39:
	setp.eq.s32 	%p24, %r8, 0;
	@%p24 bra 	$L__BB0_49;
	add.s32 	%r147, %r8, -1;
	setp.lt.u32 	%p25, %r147, 7;
	@%p25 bra 	$L__BB0_42;
	mul.wide.u32 	%rd172, %r287, 4;
	add.s64 	%rd173, %rd2, %rd172;
	st.local.u32 	[%rd173], %r287;
	add.s32 	%r148, %r287, 1;
	st.local.u32 	[%rd173+4], %r148;
	add.s32 	%r149, %r287, 2;
	st.local.u32 	[%rd173+8], %r149;
	add.s32 	%r150, %r287, 3;
	st.local.u32 	[%rd173+12], %r150;
	add.s32 	%r151, %r287, 4;
	st.local.u32 	[%rd173+16], %r151;
	add.s32 	%r152, %r287, 5;
	st.local.u32 	[%rd173+20], %r152;
	add.s32 	%r153, %r287, 6;
	st.local.u32 	[%rd173+24], %r153;
	add.s32 	%r154, %r287, 7;
	st.local.u32 	[%rd173+28], %r154;
	add.s32 	%r287, %r287, 8;
$L__BB0_42:
	setp.eq.s32 	%p26, %r9, 0;
	@%p26 bra 	$L__BB0_49;
	add.s32 	%r155, %r9, -1;
	setp.lt.u32 	%p27, %r155, 3;
	@%p27 bra 	$L__BB0_45;
	mul.wide.u32 	%rd174, %r287, 4;
	add.s64 	%rd175, %rd2, %rd174;
	st.local.u32 	[%rd175], %r287;
	add.s32 	%r156, %r287, 1;
	st.local.u32 	[%rd175+4], %r156;
	add.s32 	%r157, %r287, 2;
	st.local.u32 	[%rd175+8], %r157;
	add.s32 	%r158, %r287, 3;
	st.local.u32 	[%rd175+12], %r158;
	add.s32 	%r287, %r287, 4;
$L__BB0_45:
	setp.eq.s32 	%p28, %r14, 0;
	@%p28 bra 	$L__BB0_49;
	setp.eq.s32 	%p29, %r14, 1;
	mul.wide.u32 	%rd176, %r287, 4;
	add.s64 	%rd30, %rd2, %rd176;
	st.local.u32 	[%rd30], %r287;
	@%p29 bra 	$L__BB0_49;
	setp.eq.s32 	%p30, %r14, 2;
	add.s32 	%r159, %r287, 1;
	st.local.u32 	[%rd30+4], %r159;
	@%p30 bra 	$L__BB0_49;
	add.s32 	%r160, %r287, 2;
	st.local.u32 	[%rd30+8], %r160;
$L__BB0_49:
	mov.b32 	%r271, 0;
	mov.u64 	%rd256, %rd18;
	bra.uni 	$L__BB0_14;
$L__BB0_50:
	setp.lt.u32 	%p13, %r5, 15;
	mov.b32 	%r289, 1;
	@%p13 bra 	$L__BB0_53;
	mov.b32 	%r289, 1;
$L__BB0_52:
	.pragma "nounroll";
	cvt.s64.s32 	%rd66, %r289;
	mul.wide.s32 	%rd67, %r289, 8;
	add.s64 	%rd68, %rd3, %rd67;
	ld.local.u64 	%rd69, [%rd68+-8];
	mul.lo.s64 	%rd70, %rd69, %rd66;
	st.local.u64 	[%rd68], %rd70;
	add.s32 	%r101, %r289, 1;
	cvt.u64.u32 	%rd71, %r101;
	mul.lo.s64 	%rd72, %rd70, %rd71;
	add.s32 	%r102, %r289, 2;
	cvt.u64.u32 	%rd73, %r102;
	mul.lo.s64 	%rd74, %rd72, %rd73;
	st.local.v2.u64 	[%rd68+8], {%rd72, %rd74};
	add.s32 	%r103, %r289, 3;
	cvt.u64.u32 	%rd75, %r103;
	mul.lo.s64 	%rd76, %rd74, %rd75;
	add.s32 	%r104, %r289, 4;
	cvt.u64.u32 	%rd77, %r104;
	mul.lo.s64 	%rd78, %rd76, %rd77;
	st.local.v2.u64 	[%rd68+24], {%rd76, %rd78};
	add.s32 	%r105, %r289, 5;
	cvt.u64.u32 	%rd79, %r105;
	mul.lo.s64 	%rd80, %rd78, %rd79;
	add.s32 	%r106, %r289, 6;
	cvt.u64.u32 	%rd81, %r106;
	mul.lo.s64 	%rd82, %rd80, %rd81;
	st.local.v2.u64 	[%rd68+40], {%rd80, %rd82};
	add.s32 	%r107, %r289, 7;
	cvt.u64.u32 	%rd83, %r107;
	mul.lo.s64 	%rd84, %rd82, %rd83;
	add.s32 	%r108, %r289, 8;
	cvt.u64.u32 	%rd85, %r108;
	mul.lo.s64 	%rd86, %rd84, %rd85;
	st.local.v2.u64 	[%rd68+56], {%rd84, %rd86};
	add.s32 	%r109, %r289, 9;
	cvt.u64.u32 	%rd87, %r109;
	mul.lo.s64 	%rd88, %rd86, %rd87;
	add.s32 	%r110, %r289, 10;
	cvt.u64.u32 	%rd89, %r110;
	mul.lo.s64 	%rd90, %rd88, %rd89;
	st.local.v2.u64 	[%rd68+72], {%rd88, %rd90};
	add.s32 	%r111, %r289, 11;
	cvt.u64.u32 	%rd91, %r111;
	mul.lo.s64 	%rd92, %rd90, %rd91;
	add.s32 	%r112, %r289, 12;
	cvt.u64.u32 	%rd93, %r112;
	mul.lo.s64 	%rd94, %rd92, %rd93;
	st.local.v2.u64 	[%rd68+88], {%rd92, %rd94};
	add.s32 	%r113, %r289, 13;
	cvt.u64.u32 	%rd95, %r113;
	mul.lo.s64 	%rd96, %rd94, %rd95;
	add.s32 	%r114, %r289, 14;
	cvt.u64.u32 	%rd97, %r114;
	mul.lo.s64 	%rd98, %rd96, %rd97;
	st.local.v2.u64 	[%rd68+104], {%rd96, %rd98};
	add.s32 	%r115, %r289, 15;
	cvt.u64.u32 	%rd99, %r115;
	mul.lo.s64 	%rd100, %rd98, %rd99;
	st.local.u64 	[%rd68+120], %rd100;
	add.s32 	%r289, %r289, 16;
	and.b32  	%r116, %r4, -16;
	setp.eq.s32 	%p14, %r115, %r116;
	@%p14 bra 	$L__BB0_53;
	bra.uni 	$L__BB0_52;
$L__BB0_53:
	and.b32  	%r117, %r4, 15;
	setp.eq.s32 	%p15, %r117, 0;
	@%p15 bra 	$L__BB0_12;
	setp.lt.u32 	%p16, %r6, 7;
	@%p16 bra 	$L__BB0_56;
	cvt.s64.s32 	%rd101, %r289;
	mul.wide.s32 	%rd102, %r289, 8;
	add.s64 	%rd103, %rd3, %rd102;
	ld.local.u64 	%rd104, [%rd103+-8];
	mul.lo.s64 	%rd105, %rd104, %rd101;
	mul.wide.u32 	%rd106, %r289, 8;
	add.s64 	%rd107, %rd3, %rd106;
	st.local.u64 	[%rd107], %rd105;
	add.s32 	%r118, %r289, 1;
	cvt.u64.u32 	%rd108, %r118;
	mul.lo.s64 	%rd109, %rd105, %rd108;
	mul.wide.u32 	%rd110, %r118, 8;
	add.s64 	%rd111, %rd3, %rd110;
	st.local.u64 	[%rd111], %rd109;
	add.s32 	%r119, %r289, 2;
	ld.local.u64 	%rd112, [%rd103+8];
	cvt.u64.u32 	%rd113, %r119;
	mul.lo.s64 	%rd114, %rd112, %rd113;
	mul.wide.u32 	%rd115, %r119, 8;
	add.s64 	%rd116, %rd3, %rd115;
	st.local.u64 	[%rd116], %rd114;
	add.s32 	%r120, %r289, 3;
	ld.local.u64 	%rd117, [%rd103+16];
	cvt.u64.u32 	%rd118, %r120;
	mul.lo.s64 	%rd119, %rd117, %rd118;
	mul.wide.u32 	%rd120, %r120, 8;
	add.s64 	%rd121, %rd3, %rd120;
	st.local.u64 	[%rd121], %rd119;
	add.s32 	%r121, %r289, 4;
	ld.local.u64 	%rd122, [%rd103+24];
	cvt.u64.u32 	%rd123, %r121;
	mul.lo.s64 	%rd124, %rd122, %rd123;
	mul.wide.u32 	%rd125, %r121, 8;
	add.s64 	%rd126, %rd3, %rd125;
	st.local.u64 	[%rd126], %rd124;
	add.s32 	%r122, %r289, 5;
	ld.local.u64 	%rd127, [%rd103+32];
	cvt.u64.u32 	%rd128, %r122;
	mul.lo.s64 	%rd129, %rd127, %rd128;
	mul.wide.u32 	%rd130, %r122, 8;
	add.s64 	%rd131, %rd3, %rd130;
	st.local.u64 	[%rd131], %rd129;
	add.s32 	%r123, %r289, 6;
	ld.local.u64 	%rd132, [%rd103+40];
	cvt.u64.u32 	%rd133, %r123;
	mul.lo.s64 	%rd134, %rd132, %rd133;
	mul.wide.u32 	%rd135, %r123, 8;
	add.s64 	%rd136, %rd3, %rd135;
	st.local.u64 	[%rd136], %rd134;
	add.s32 	%r124, %r289, 7;
	ld.local.u64 	%rd137, [%rd103+48];
	cvt.u64.u32 	%rd138, %r124;
	mul.lo.s64 	%rd139, %rd137, %rd138;
	st.local.u64 	[%rd107+56], %rd139;
	add.s32 	%r289, %r289, 8;
$L__BB0_56:
	setp.eq.s32 	%p17, %r11, 0;
	@%p17 bra 	$L__BB0_12;
	setp.lt.u32 	%p18, %r7, 3;
	@%p18 bra 	$L__BB0_59;
	cvt.s64.s32 	%rd140, %r289;
	mul.wide.s32 	%rd141, %r289, 8;
	add.s64 	%rd142, %rd3, %rd141;
	ld.local.u64 	%rd143, [%rd142+-8];
	mul.lo.s64 	%rd144, %rd143, %rd140;
	mul.wide.u32 	%rd145, %r289, 8;
	add.s64 	%rd146, %rd3, %rd145;
	st.local.u64 	[%rd146], %rd144;
	add.s32 	%r125, %r289, 1;
	cvt.u64.u32 	%rd147, %r125;
	mul.lo.s64 	%rd148, %rd144, %rd147;
	mul.wide.u32 	%rd149, %r125, 8;
	add.s64 	%rd150, %rd3, %rd149;
	st.local.u64 	[%rd150], %rd148;
	add.s32 	%r126, %r289, 2;
	ld.local.u64 	%rd151, [%rd142+8];
	cvt.u64.u32 	%rd152, %r126;
	mul.lo.s64 	%rd153, %rd151, %rd152;
	mul.wide.u32 	%rd154, %r126, 8;
	add.s64 	%rd155, %rd3, %rd154;
	st.local.u64 	[%rd155], %rd153;
	add.s32 	%r127, %r289, 3;
	ld.local.u64 	%rd156, [%rd142+16];
	cvt.u64.u32 	%rd157, %r127;
	mul.lo.s64 	%rd158, %rd156, %rd157;
	st.local.u64 	[%rd146+24], %rd158;
	add.s32 	%r289, %r289, 4;
$L__BB0_59:
	setp.eq.s32 	%p19, %r12, 0;
	@%p19 bra 	$L__BB0_12;
	setp.eq.s32 	%p20, %r12, 1;
	cvt.s64.s32 	%rd159, %r289;
	mul.wide.s32 	%rd160, %r289, 8;
	add.s64 	%rd31, %rd3, %rd160;
	ld.local.u64 	%rd161, [%rd31+-8];
	mul.lo.s64 	%rd32, %rd161, %rd159;
	mul.wide.u32 	%rd162, %r289, 8;
	add.s64 	%rd33, %rd3, %rd162;
	st.local.u64 	[%rd33], %rd32;
	@%p20 bra 	$L__BB0_12;
	setp.eq.s32 	%p21, %r12, 2;
	add.s32 	%r128, %r289, 1;
	cvt.u64.u32 	%rd163, %r128;
	mul.lo.s64 	%rd164, %rd32, %rd163;
	mul.wide.u32 	%rd165, %r128, 8;
	add.s64 	%rd166, %rd3, %rd165;
	st.local.u64 	[%rd166], %rd164;
	@%p21 bra 	$L__BB0_12;
	add.s32 	%r129, %r289, 2;
	ld.local.u64 	%rd167, [%rd31+8];
	cvt.u64.u32 	%rd168, %r129;
	mul.lo.s64 	%rd169, %rd167, %rd168;
	st.local.u64 	[%rd33+16], %rd169;
	bra.uni 	$L__BB0_12;
$L__BB0_63:
	and.b64  	%rd34, %rd253, 3;
	setp.lt.u64 	%p6, %rd253, 4;
	mov.b32 	%r296, 1000000000;
	mov.b64 	%rd264, 0;
	mov.u64 	%rd267, %rd10;
	@%p6 bra 	$L__BB0_66;
	and.b64  	%rd264, %rd253, 9223372036854775804;
	ld.global.u32 	%r63, [%rd1];
	mov.b32 	%r296, 1000000000;
	mov.b64 	%rd259, 0;
	mov.u64 	%rd267, %rd10;
$L__BB0_65:
	setp.lt.s32 	%p7, %r63, %r296;
	add.s64 	%rd61, %rd259, %rd10;
	min.s32 	%r296, %r63, %r296;
	selp.b64 	%rd267, %rd61, %rd267, %p7;
	add.s64 	%rd259, %rd259, 4;
	setp.ne.s64 	%p8, %rd259, %rd264;
	@%p8 bra 	$L__BB0_65;
$L__BB0_66:
	setp.eq.s64 	%p9, %rd34, 0;
	@%p9 bra 	$L__BB0_69;
	ld.global.u32 	%r68, [%rd1];
	mov.b64 	%rd266, 0;
$L__BB0_68:
	.pragma "nounroll";
	setp.lt.s32 	%p10, %r68, %r296;
	add.s64 	%rd63, %rd264, %rd10;
	min.s32 	%r296, %r68, %r296;
	selp.b64 	%rd267, %rd63, %rd267, %p10;
	add.s64 	%rd264, %rd264, 1;
	add.s64 	%rd266, %rd266, 1;
	setp.ne.s64 	%p11, %rd266, %rd34;
	@%p11 bra 	$L__BB0_68;
$L__BB0_69:
	shl.b32 	%r258, %r1, 2;
	mov.u32 	%r259, _ZZ10tsp_kernelPiixE11shared_cost;
	add.s32 	%r72, %r259, %r258;
	st.shared.u32 	[%r72], %r296;
	shl.b32 	%r260, %r1, 3;
	mov.u32 	%r261, _ZZ10tsp_kernelPiixE12shared_index;
	add.s32 	%r73, %r261, %r260;
	st.shared.u64 	[%r73], %rd267;
	bar.sync 	0;
	setp.lt.u32 	%p49, %r297, 2;
	@%p49 bra 	$L__BB0_74;
$L__BB0_70:
	mov.u32 	%r74, %r297;
	shr.u32 	%r297, %r74, 1;
	setp.ge.u32 	%p50, %r1, %r297;
	@%p50 bra 	$L__BB0_73;
	shl.b32 	%r262, %r297, 2;
	add.s32 	%r263, %r72, %r262;
	ld.shared.u32 	%r76, [%r263];
	ld.shared.u32 	%r264, [%r72];
	setp.ge.s32 	%p51, %r76, %r264;
	@%p51 bra 	$L__BB0_73;
	st.shared.u32 	[%r72], %r76;
	shl.b32 	%r265, %r297, 3;
	add.s32 	%r266, %r73, %r265;
	ld.shared.u64 	%rd243, [%r266];
	st.shared.u64 	[%r73], %rd243;
$L__BB0_73:
	bar.sync 	0;
	setp.gt.u32 	%p52, %r74, 3;
	@%p52 bra 	$L__BB0_70;
$L__BB0_74:
	setp.ne.s32 	%p53, %r1, 0;
	@%p53 bra 	$L__BB0_76;
	ld.shared.u32 	%r267, [_ZZ10tsp_kernelPiixE11shared_cost];
	mul.wide.u32 	%rd244, %r2, 4;
	mov.u64 	%rd245, block_best_cost;
	add.s64 	%rd246, %rd245, %rd244;
	st.global.u32 	[%rd246], %r267;
	ld.shared.u64 	%rd247, [_ZZ10tsp_kernelPiixE12shared_index];
	mul.wide.u32 	%rd248, %r2, 8;
	mov.u64 	%rd249, block_best_perm;
	add.s64 	%rd250, %rd249, %rd248;
	st.global.u64 	[%rd250], %rd247;
$L__BB0_76:
	ret;

}


// ===== COMPILED SASS (sm_100) =====

	.target	sm_100

	.elftype	@"ET_EXEC"


//--------------------- .note.nv.tkinfo           --------------------------
	.section	.note.nv.tkinfo,"",@"SHT_NOTE"
	.sectionflags	@"SHF_NOTE_NV_TKINFO"
	.tkinfo
        /*0018*/ 	.word	0x00000002
        /*0030*/ 	.string	""
        /*0030*/ 	.string	"ptxas"
        /*0030*/ 	.string	"Cuda compilation tools, release 13.0, V13.0.88"
        /*0030*/ 	.string	"Build cuda_13.0.r13.0/compiler.36424714_0"
        /*0030*/ 	.string	"-arch sm_100 -m 64 "



//--------------------- .note.nv.cuinfo           --------------------------
	.section	.note.nv.cuinfo,"",@"SHT_NOTE"
	.sectionflags	@"SHF_NOTE_NV_CUINFO"
        /*0018*/ 	.short	0x0002
        /*001a*/ 	.short	0x0064
        /*001c*/ 	.short	0x0082
	.zero		2


//--------------------- .nv.info                  --------------------------
	.section	.nv.info,"",@"SHT_CUDA_INFO"
	.align	4


	//----- nvinfo : EIATTR_REGCOUNT
	.align		4
        /*0000*/ 	.byte	0x04, 0x2f
        /*0002*/ 	.short	(.L_4 - .L_3)
	.align		4
.L_3:
        /*0004*/ 	.word	index@(_Z10tsp_kernelPiix)
        /*0008*/ 	.word	0x00000032


	//----- nvinfo : EIATTR_FRAME_SIZE
	.align		4
.L_4:
        /*000c*/ 	.byte	0x04, 0x11
        /*000e*/ 	.short	(.L_6 - .L_5)
	.align		4
.L_5:
        /*0010*/ 	.word	index@($__internal_1_$__cuda_sm20_rem_s64)
        /*0014*/ 	.word	0x00000100


	//----- nvinfo : EIATTR_FRAME_SIZE
	.align		4
.L_6:
        /*0018*/ 	.byte	0x04, 0x11
        /*001a*/ 	.short	(.L_8 - .L_7)
	.align		4
.L_7:
        /*001c*/ 	.word	index@($__internal_0_$__cuda_sm20_div_s64)
        /*0020*/ 	.word	0x00000100


	//----- nvinfo : EIATTR_FRAME_SIZE
	.align		4
.L_8:
        /*0024*/ 	.byte	0x04, 0x11
        /*0026*/ 	.short	(.L_10 - .L_9)
	.align		4
.L_9:
        /*0028*/ 	.word	index@(_Z10tsp_kernelPiix)
        /*002c*/ 	.word	0x00000100


	//----- nvinfo : EIATTR_MIN_STACK_SIZE
	.align		4
.L_10:
        /*0030*/ 	.byte	0x04, 0x12
        /*0032*/ 	.short	(.L_12 - .L_11)
	.align		4
.L_11:
        /*0034*/ 	.word	index@(_Z10tsp_kernelPiix)
        /*0038*/ 	.word	0x00000100
.L_12:


//--------------------- .nv.compat                --------------------------
	.section	.nv.compat,"",@"SHT_CUDA_COMPAT_INFO"
	.align	4
        /*0000*/ 	.byte	0x02, 0x09, 0x00, 0x00, 0x02, 0x02, 0x01, 0x00, 0x02, 0x05, 0x05, 0x00, 0x03, 0x07, 0x01, 0x01
        /*0010*/ 	.byte	0x02, 0x03, 0x00, 0x00, 0x02, 0x06, 0x01, 0x00, 0x04, 0x0b, 0x08, 0x00, 0x09, 0x00, 0x00, 0x00
        /*0020*/ 	.byte	0x00, 0x00, 0x00, 0x00


//--------------------- .nv.info._Z10tsp_kernelPiix --------------------------
	.section	.nv.info._Z10tsp_kernelPiix,"",@"SHT_CUDA_INFO"
	.sectionflags	@""
	.align	4


	//----- nvinfo : EIATTR_CUDA_API_VERSION
	.align		4
        /*0000*/ 	.byte	0x04, 0x37
        /*0002*/ 	.short	(.L_14 - .L_13)
.L_13:
        /*0004*/ 	.word	0x00000082


	//----- nvinfo : EIATTR_KPARAM_INFO
	.align		4
.L_14:
        /*0008*/ 	.byte	0x04, 0x17
        /*000a*/ 	.short	(.L_16 - .L_15)
.L_15:
        /*000c*/ 	.word	0x00000000
        /*0010*/ 	.short	0x0002
        /*0012*/ 	.short	0x0010
        /*0014*/ 	.byte	0x00, 0xf0, 0x21, 0x00


	//----- nvinfo : EIATTR_KPARAM_INFO
	.align		4
.L_16:
        /*0018*/ 	.byte	0x04, 0x17
        /*001a*/ 	.short	(.L_18 - .L_17)
.L_17:
        /*001c*/ 	.word	0x00000000
        /*0020*/ 	.short	0x0001
        /*0022*/ 	.short	0x0008
        /*0024*/ 	.byte	0x00, 0xf0, 0x11, 0x00


	//----- nvinfo : EIATTR_KPARAM_INFO
	.align		4
.L_18:
        /*0028*/ 	.byte	0x04, 0x17
        /*002a*/ 	.short	(.L_20 - .L_19)
.L_19:
        /*002c*/ 	.word	0x00000000
        /*0030*/ 	.short	0x0000
        /*0032*/ 	.short	0x0000
        /*0034*/ 	.byte	0x00, 0xf5, 0x21, 0x00


	//----- nvinfo : EIATTR_SPARSE_MMA_MASK
	.align		4
.L_20:
        /*0038*/ 	.byte	0x03, 0x50
        /*003a*/ 	.short	0x0000


	//----- nvinfo : EIATTR_MAXREG_COUNT
	.align		4
        /*003c*/ 	.byte	0x03, 0x1b
        /*003e*/ 	.short	0x00ff


	//----- nvinfo : EIATTR_NUM_BARRIERS
	.align		4
        /*0040*/ 	.byte	0x02, 0x4c
        /*0042*/ 	.byte	0x01
	.zero		1


	//----- nvinfo : EIATTR_MERCURY_ISA_VERSION
	.align		4
        /*0044*/ 	.byte	0x03, 0x5f
        /*0046*/ 	.short	0x0101


	//----- nvinfo : EIATTR_VRC_CTA_INIT_COUNT
	.align		4
        /*0048*/ 	.byte	0x02, 0x4a
	.zero		1
	.zero		1


	//----- nvinfo : EIATTR_EXIT_INSTR_OFFSETS
	.align		4
        /*004c*/ 	.byte	0x04, 0x1c
        /*004e*/ 	.short	(.L_22 - .L_21)


	//   ....[0]....
.L_21:
        /*0050*/ 	.word	0x000031e0


	//   ....[1]....
        /*0054*/ 	.word	0x000032a0


	//----- nvinfo : EIATTR_CRS_STACK_SIZE
	.align		4
.L_22:
        /*0058*/ 	.byte	0x04, 0x1e
        /*005a*/ 	.short	(.L_24 - .L_23)
.L_23:
        /*005c*/ 	.word	0x00000000


	//----- nvinfo : EIATTR_CBANK_PARAM_SIZE
	.align		4
.L_24:
        /*0060*/ 	.byte	0x03, 0x19
        /*0062*/ 	.short	0x0018


	//----- nvinfo : EIATTR_PARAM_CBANK
	.align		4
        /*0064*/ 	.byte	0x04, 0x0a
        /*0066*/ 	.short	(.L_26 - .L_25)
	.align		4
.L_25:
        /*0068*/ 	.word	index@(.nv.constant0._Z10tsp_kernelPiix)
        /*006c*/ 	.short	0x0380
        /*006e*/ 	.short	0x0018


	//----- nvinfo : EIATTR_SW_WAR
	.align		4
.L_26:
        /*0070*/ 	.byte	0x04, 0x36
        /*0072*/ 	.short	(.L_28 - .L_27)
.L_27:
        /*0074*/ 	.word	0x00000008
.L_28:


//--------------------- .nv.callgraph             --------------------------
	.section	.nv.callgraph,"",@"SHT_CUDA_CALLGRAPH"
	.align	4
	.sectionentsize	8
	.align		4
        /*0000*/ 	.word	0x00000000
	.align		4
        /*0004*/ 	.word	0xffffffff
	.align		4
        /*0008*/ 	.word	0x00000000
	.align		4
        /*000c*/ 	.word	0xfffffffe
	.align		4
        /*0010*/ 	.word	0x00000000
	.align		4
        /*0014*/ 	.word	0xfffffffd
	.align		4
        /*0018*/ 	.word	0x00000000
	.align		4
        /*001c*/ 	.word	0xfffffffc


//--------------------- .nv.constant4             --------------------------
	.section	.nv.constant4,"a",@progbits
	.align	8
	.align		8
.nv.constant4:
        /*0000*/ 	.dword	factorial
	.align		8
        /*0008*/ 	.dword	block_best_cost
	.align		8
        /*0010*/ 	.dword	block_best_perm


//--------------------- .text._Z10tsp_kernelPiix  --------------------------
	.section	.text._Z10tsp_kernelPiix,"ax",@progbits
	.align	128
        .global         _Z10tsp_kernelPiix
        .type           _Z10tsp_kernelPiix,@function
        .size           _Z10tsp_kernelPiix,(.L_x_49 - _Z10tsp_kernelPiix)
        .other          _Z10tsp_kernelPiix,@"STO_CUDA_ENTRY STV_DEFAULT"
_Z10tsp_kernelPiix:
.text._Z10tsp_kernelPiix:
[----:B------:R-:W0:Y:S01]  /*0000*/  LDC R1, c[0x0][0x37c] ;  /* 0x0000df00ff017b82 */ /* 0x000e220000000800 */
[----:B------:R-:W1:Y:S01]  /*0010*/  LDCU UR6, c[0x0][0x394] ;  /* 0x00007280ff0677ac */ /* 0x000e620008000800 */
[----:B------:R-:W2:Y:S01]  /*0020*/  S2R R0, SR_TID.X ;  /* 0x0000000000007919 */ /* 0x000ea20000002100 */
[----:B0-----:R-:W-:Y:S01]  /*0030*/  VIADD R1, R1, 0xffffff00 ;  /* 0xffffff0001017836 */ /* 0x001fe20000000000 */
[----:B------:R-:W0:Y:S01]  /*0040*/  LDCU UR5, c[0x0][0x360] ;  /* 0x00006c00ff0577ac */ /* 0x000e220008000800 */
[----:B------:R-:W3:Y:S01]  /*0050*/  S2R R29, SR_CTAID.X ;  /* 0x00000000001d7919 */ /* 0x000ee20000002500 */
[----:B------:R-:W4:Y:S01]  /*0060*/  LDCU UR4, c[0x0][0x370] ;  /* 0x00006e00ff0477ac */ /* 0x000f220008000800 */
[----:B------:R-:W2:Y:S01]  /*0070*/  LDCU.64 UR8, c[0x0][0x358] ;  /* 0x00006b00ff0877ac */ /* 0x000ea20008000a00 */
[----:B-1----:R-:W-:Y:S01]  /*0080*/  UISETP.NE.AND.EX UP0, UPT, UR6, URZ, UPT, !UPT ;  /* 0x000000ff0600728c */ /* 0x002fe2000bf053f0 */
[----:B0-----:R-:W-:Y:S01]  /*0090*/  IMAD.U32 R40, RZ, RZ, UR5 ;  /* 0x00000005ff287e24 */ /* 0x001fe2000f8e00ff */
[----:B----4-:R-:W-:-:S07]  /*00a0*/  UIMAD UR4, UR5, UR4, URZ ;  /* 0x00000004050472a4 */ /* 0x010fce000f8e02ff */
[----:B--2---:R-:W-:Y:S05]  /*00b0*/  BRA.U UP0, `(.L_x_0) ;  /* 0x0000000100547547 */ /* 0x004fea000b800000 */
[----:B------:R-:W0:Y:S01]  /*00c0*/  I2F.U32.RP R4, UR4 ;  /* 0x0000000400047d06 */ /* 0x000e220008209000 */
[----:B------:R-:W1:Y:S01]  /*00d0*/  LDC R6, c[0x0][0x390] ;  /* 0x0000e400ff067b82 */ /* 0x000e620000000800 */
[----:B------:R-:W-:Y:S01]  /*00e0*/  IMAD R5, RZ, RZ, -UR4 ;  /* 0x80000004ff057e24 */ /* 0x000fe2000f8e02ff */
[----:B------:R-:W-:-:S05]  /*00f0*/  ISETP.NE.U32.AND P2, PT, RZ, UR4, PT ;  /* 0x00000004ff007c0c */ /* 0x000fca000bf45070 */
[----:B0-----:R-:W0:Y:S02]  /*0100*/  MUFU.RCP R4, R4 ;  /* 0x0000000400047308 */ /* 0x001e240000001000 */
[----:B0-----:R-:W-:-:S06]  /*0110*/  IADD3 R2, PT, PT, R4, 0xffffffe, RZ ;  /* 0x0ffffffe04027810 */ /* 0x001fcc0007ffe0ff */
[----:B------:R0:W2:Y:S02]  /*0120*/  F2I.FTZ.U32.TRUNC.NTZ R3, R2 ;  /* 0x0000000200037305 */ /* 0x0000a4000021f000 */
[----:B0-----:R-:W-:Y:S02]  /*0130*/  IMAD.MOV.U32 R2, RZ, RZ, RZ ;  /* 0x000000ffff027224 */ /* 0x001fe400078e00ff */
[----:B--2---:R-:W-:-:S04]  /*0140*/  IMAD R5, R5, R3, RZ ;  /* 0x0000000305057224 */ /* 0x004fc800078e02ff */
[----:B------:R-:W-:-:S06]  /*0150*/  IMAD.HI.U32 R3, R3, R5, R2 ;  /* 0x0000000503037227 */ /* 0x000fcc00078e0002 */
[----:B-1----:R-:W-:-:S05]  /*0160*/  IMAD.HI.U32 R4, R3, R6, RZ ;  /* 0x0000000603047227 */ /* 0x002fca00078e00ff */
[----:B------:R-:W-:-:S05]  /*0170*/  IADD3 R3, PT, PT, -R4, RZ, RZ ;  /* 0x000000ff04037210 */ /* 0x000fca0007ffe1ff */
[----:B------:R-:W-:-:S05]  /*0180*/  IMAD R3, R3, UR4, R6 ;  /* 0x0000000403037c24 */ /* 0x000fca000f8e0206 */
[----:B------:R-:W-:-:S13]  /*0190*/  ISETP.GE.U32.AND P0, PT, R3, UR4, PT ;  /* 0x0000000403007c0c */ /* 0x000fda000bf06070 */
[----:B------:R-:W-:Y:S02]  /*01a0*/  @P0 VIADD R3, R3, -UR4 ;  /* 0x8000000403030c36 */ /* 0x000fe40008000000 */
[----:B------:R-:W-:-:S03]  /*01b0*/  @P0 VIADD R4, R4, 0x1 ;  /* 0x0000000104040836 */ /* 0x000fc60000000000 */
[----:B------:R-:W-:Y:S01]  /*01c0*/  ISETP.GE.U32.AND P1, PT, R3, UR4, PT ;  /* 0x0000000403007c0c */ /* 0x000fe2000bf26070 */
[----:B------:R-:W-:-:S12]  /*01d0*/  IMAD.MOV.U32 R3, RZ, RZ, RZ ;  /* 0x000000ffff037224 */ /* 0x000fd800078e00ff */
[----:B------:R-:W-:Y:S02]  /*01e0*/  @P1 IADD3 R4, PT, PT, R4, 0x1, RZ ;  /* 0x0000000104041810 */ /* 0x000fe40007ffe0ff */
[----:B------:R-:W-:Y:S01]  /*01f0*/  @!P2 LOP3.LUT R4, RZ, UR4, RZ, 0x33, !PT ;  /* 0x00000004ff04ac12 */ /* 0x000fe2000f8e33ff */
[----:B------:R-:W-:Y:S06]  /*0200*/  BRA `(.L_x_1) ;  /* 0x0000000000247947 */ /* 0x000fec0003800000 */
.L_x_0:
[----:B------:R-:W0:Y:S01]  /*0210*/  LDCU.64 UR6, c[0x0][0x390] ;  /* 0x00007200ff0677ac */ /* 0x000e220008000a00 */
[----:B------:R-:W-:Y:S01]  /*0220*/  IMAD.U32 R26, RZ, RZ, UR4 ;  /* 0x00000004ff1a7e24 */ /* 0x000fe2000f8e00ff */
[----:B------:R-:W-:Y:S01]  /*0230*/  MOV R20, 0x280 ;  /* 0x0000028000147802 */ /* 0x000fe20000000f00 */
[----:B------:R-:W-:Y:S01]  /*0240*/  IMAD.MOV.U32 R25, RZ, RZ, RZ ;  /* 0x000000ffff197224 */ /* 0x000fe200078e00ff */
[----:B0-----:R-:W-:Y:S01]  /*0250*/  MOV R21, UR6 ;  /* 0x0000000600157c02 */ /* 0x001fe20008000f00 */
[----:B------:R-:W-:-:S07]  /*0260*/  IMAD.U32 R23, RZ, RZ, UR7 ;  /* 0x00000007ff177e24 */ /* 0x000fce000f8e00ff */
[----:B---3--:R-:W-:Y:S05]  /*0270*/  CALL.REL.NOINC `($__internal_0_$__cuda_sm20_div_s64) ;  /* 0x00000030000c7944 */ /* 0x008fea0003c00000 */
[----:B------:R-:W-:Y:S01]  /*0280*/  MOV R4, R16 ;  /* 0x0000001000047202 */ /* 0x000fe20000000f00 */
[----:B------:R-:W-:-:S07]  /*0290*/  IMAD.MOV.U32 R3, RZ, RZ, R17 ;  /* 0x000000ffff037224 */ /* 0x000fce00078e0011 */
.L_x_1:
[----:B------:R-:W-:Y:S01]  /*02a0*/  UIADD3 UR5, UPT, UPT, UR4, -0x1, URZ ;  /* 0xffffffff04057890 */ /* 0x000fe2000fffe0ff */
[----:B---3--:R-:W-:Y:S01]  /*02b0*/  IMAD R0, R40, R29, R0 ;  /* 0x0000001d28007224 */ /* 0x008fe200078e0200 */
[----:B------:R-:W-:Y:S03]  /*02c0*/  BSSY.RECONVERGENT B0, `(.L_x_2) ;  /* 0x0000027000007945 */ /* 0x000fe60003800200 */
[-C--:B------:R-:W-:Y:S01]  /*02d0*/  IMAD R2, R3, R0.reuse, RZ ;  /* 0x0000000003027224 */ /* 0x080fe200078e02ff */
[----:B------:R-:W-:Y:S01]  /*02e0*/  ISETP.NE.AND P0, PT, R0, UR5, PT ;  /* 0x0000000500007c0c */ /* 0x000fe2000bf05270 */
[----:B------:R-:W-:Y:S01]  /*02f0*/  IMAD.WIDE.U32 R42, R4, R0, RZ ;  /* 0x00000000042a7225 */ /* 0x000fe200078e00ff */
[----:B------:R-:W-:Y:S02]  /*0300*/  SHF.R.S32.HI R5, RZ, 0x1f, R0 ;  /* 0x0000001fff057819 */ /* 0x000fe40000011400 */
[----:B------:R-:W-:-:S03]  /*0310*/  IADD3 R0, P1, PT, R42, 0x1, RZ ;  /* 0x000000012a007810 */ /* 0x000fc60007f3e0ff */
[----:B------:R-:W-:-:S04]  /*0320*/  IMAD R5, R5, R4, R2 ;  /* 0x0000000405057224 */ /* 0x000fc800078e0202 */
[----:B------:R-:W-:-:S05]  /*0330*/  IMAD.IADD R5, R43, 0x1, R5 ;  /* 0x000000012b057824 */ /* 0x000fca00078e0205 */
[----:B------:R-:W-:Y:S01]  /*0340*/  IADD3.X R2, PT, PT, RZ, R5, RZ, P1, !PT ;  /* 0x00000005ff027210 */ /* 0x000fe20000ffe4ff */
[----:B------:R-:W-:Y:S06]  /*0350*/  @P0 BRA `(.L_x_3) ;  /* 0x0000000000740947 */ /* 0x000fec0003800000 */
[----:B------:R-:W0:Y:S02]  /*0360*/  LDCU UR5, c[0x0][0x394] ;  /* 0x00007280ff0577ac */ /* 0x000e240008000800 */
[----:B0-----:R-:W-:-:S09]  /*0370*/  UISETP.NE.AND.EX UP0, UPT, UR5, URZ, UPT, !UPT ;  /* 0x000000ff0500728c */ /* 0x001fd2000bf053f0 */
[----:B------:R-:W-:Y:S05]  /*0380*/  BRA.U UP0, `(.L_x_4) ;  /* 0x0000000100507547 */ /* 0x000fea000b800000 */
[----:B------:R-:W0:Y:S01]  /*0390*/  I2F.U32.RP R8, UR4 ;  /* 0x0000000400087d06 */ /* 0x000e220008209000 */
[----:B------:R-:W1:Y:S01]  /*03a0*/  LDC R10, c[0x0][0x390] ;  /* 0x0000e400ff0a7b82 */ /* 0x000e620000000800 */
[----:B------:R-:W-:Y:S01]  /*03b0*/  IMAD R9, RZ, RZ, -UR4 ;  /* 0x80000004ff097e24 */ /* 0x000fe2000f8e02ff */
[----:B------:R-:W-:-:S05]  /*03c0*/  ISETP.NE.U32.AND P1, PT, RZ, UR4, PT ;  /* 0x00000004ff007c0c */ /* 0x000fca000bf25070 */
[----:B0-----:R-:W0:Y:S02]  /*03d0*/  MUFU.RCP R8, R8 ;  /* 0x0000000800087308 */ /* 0x001e240000001000 */
[----:B0-----:R-:W-:-:S06]  /*03e0*/  VIADD R6, R8, 0xffffffe ;  /* 0x0ffffffe08067836 */ /* 0x001fcc0000000000 */
[----:B------:R0:W2:Y:S02]  /*03f0*/  F2I.FTZ.U32.TRUNC.NTZ R7, R6 ;  /* 0x0000000600077305 */ /* 0x0000a4000021f000 */
[----:B0-----:R-:W-:Y:S02]  /*0400*/  HFMA2 R6, -RZ, RZ, 0, 0 ;  /* 0x00000000ff067431 */ /* 0x001fe400000001ff */
[----:B--2---:R-:W-:-:S04]  /*0410*/  IMAD R9, R9, R7, RZ ;  /* 0x0000000709097224 */ /* 0x004fc800078e02ff */
[----:B------:R-:W-:-:S04]  /*0420*/  IMAD.HI.U32 R9, R7, R9, R6 ;  /* 0x0000000907097227 */ /* 0x000fc800078e0006 */
[----:B------:R-:W-:Y:S02]  /*0430*/  IMAD.MOV.U32 R7, RZ, RZ, RZ ;  /* 0x000000ffff077224 */ /* 0x000fe400078e00ff */
[----:B-1----:R-:W-:-:S04]  /*0440*/  IMAD.HI.U32 R9, R9, R10, RZ ;  /* 0x0000000a09097227 */ /* 0x002fc800078e00ff */
[----:B------:R-:W-:-:S04]  /*0450*/  IMAD.MOV R9, RZ, RZ, -R9 ;  /* 0x000000ffff097224 */ /* 0x000fc800078e0a09 */
[----:B------:R-:W-:-:S05]  /*0460*/  IMAD R6, R9, UR4, R10 ;  /* 0x0000000409067c24 */ /* 0x000fca000f8e020a */
[----:B------:R-:W-:-:S13]  /*0470*/  ISETP.GE.U32.AND P0, PT, R6, UR4, PT ;  /* 0x0000000406007c0c */ /* 0x000fda000bf06070 */
[----:B------:R-:W-:-:S05]  /*0480*/  @P0 VIADD R6, R6, -UR4 ;  /* 0x8000000406060c36 */ /* 0x000fca0008000000 */
[----:B------:R-:W-:-:S13]  /*0490*/  ISETP.GE.U32.AND P0, PT, R6, UR4, PT ;  /* 0x0000000406007c0c */ /* 0x000fda000bf06070 */
[----:B------:R-:W-:Y:S02]  /*04a0*/  @P0 IADD3 R6, PT, PT, R6, -UR4, RZ ;  /* 0x8000000406060c10 */ /* 0x000fe4000fffe0ff */
[----:B------:R-:W-:Y:S01]  /*04b0*/  @!P1 LOP3.LUT R6, RZ, UR4, RZ, 0x33, !PT ;  /* 0x00000004ff069c12 */ /* 0x000fe2000f8e33ff */
[----:B------:R-:W-:Y:S06]  /*04c0*/  BRA `(.L_x_5) ;  /* 0x0000000000107947 */ /* 0x000fec0003800000 */
.L_x_4:
[----:B------:R-:W-:-:S07]  /*04d0*/  MOV R6, 0x4f0 ;  /* 0x000004f000067802 */ /* 0x000fce0000000f00 */
[----:B------:R-:W-:Y:S05]  /*04e0*/  CALL.REL.NOINC `($__internal_1_$__cuda_sm20_rem_s64) ;  /* 0x0000003000c07944 */ /* 0x000fea0003c00000 */
[----:B------:R-:W-:Y:S01]  /*04f0*/  IMAD.MOV.U32 R6, RZ, RZ, R8 ;  /* 0x000000ffff067224 */ /* 0x000fe200078e0008 */
[----:B------:R-:W-:-:S07]  /*0500*/  MOV R7, R9 ;  /* 0x0000000900077202 */ /* 0x000fce0000000f00 */
.L_x_5:
[----:B------:R-:W-:-:S05]  /*0510*/  IADD3 R4, P0, PT, R6, R4, RZ ;  /* 0x0000000406047210 */ /* 0x000fca0007f1e0ff */
[----:B------:R-:W-:-:S08]  /*0520*/  IMAD.X R3, R7, 0x1, R3, P0 ;  /* 0x0000000107037824 */ /* 0x000fd000000e0603 */
.L_x_3:
[----:B------:R-:W-:Y:S05]  /*0530*/  BSYNC.RECONVERGENT B0 ;  /* 0x0000000000007941 */ /* 0x000fea0003800200 */
.L_x_2:
[----:B------:R-:W-:Y:S01]  /*0540*/  ISETP.GE.U32.AND P0, PT, R4, 0x1, PT ;  /* 0x000000010400780c */ /* 0x000fe20003f06070 */
[----:B------:R-:W-:Y:S01]  /*0550*/  BSSY.RECONVERGENT B0, `(.L_x_6) ;  /* 0x00002a8000007945 */ /* 0x000fe20003800200 */
[----:B------:R-:W-:Y:S01]  /*0560*/  IMAD.MOV.U32 R39, RZ, RZ, 0x3b9aca00 ;  /* 0x3b9aca00ff277424 */ /* 0x000fe200078e00ff */
[----:B------:R-:W-:Y:S01]  /*0570*/  MOV R6, R0 ;  /* 0x0000000000067202 */ /* 0x000fe20000000f00 */
[----:B------:R-:W-:Y:S01]  /*0580*/  IMAD.MOV.U32 R7, RZ, RZ, R2 ;  /* 0x000000ffff077224 */ /* 0x000fe200078e0002 */
[----:B------:R-:W-:-:S13]  /*0590*/  ISETP.GE.AND.EX P0, PT, R3, RZ, PT, P0 ;  /* 0x000000ff0300720c */ /* 0x000fda0003f06300 */
[----:B------:R-:W-:Y:S05]  /*05a0*/  @!P0 BRA `(.L_x_7) ;  /* 0x0000002800888947 */ /* 0x000fea0003800000 */
[----:B------:R-:W0:Y:S02]  /*05b0*/  LDC R28, c[0x0][0x388] ;  /* 0x0000e200ff1c7b82 */ /* 0x000e240000000800 */
[----:B0-----:R-:W-:-:S13]  /*05c0*/  ISETP.GE.AND P0, PT, R28, 0x1, PT ;  /* 0x000000011c00780c */ /* 0x001fda0003f06270 */
[----:B------:R-:W-:Y:S05]  /*05d0*/  @!P0 BRA `(.L_x_8) ;  /* 0x0000002000a48947 */ /* 0x000fea0003800000 */
[C---:B------:R-:W-:Y:S02]  /*05e0*/  VIADD R32, R28.reuse, 0x7 ;  /* 0x000000071c207836 */ /* 0x040fe40000000000 */
[----:B------:R-:W-:Y:S01]  /*05f0*/  HFMA2 R39, -RZ, RZ, 0.9501953125, -12 ;  /* 0x3b9aca00ff277431 */ /* 0x000fe200000001ff */
[----:B------:R-:W-:Y:S01]  /*0600*/  BSSY.RECONVERGENT B1, `(.L_x_9) ;  /* 0x0000225000017945 */ /* 0x000fe20003800200 */
[C---:B------:R-:W-:Y:S01]  /*0610*/  VIADD R38, R28.reuse, 0xfffffffe ;  /* 0xfffffffe1c267836 */ /* 0x040fe20000000000 */
[C---:B------:R-:W-:Y:S01]  /*0620*/  IADD3 R37, PT, PT, R28.reuse, 0xf, RZ ;  /* 0x0000000f1c257810 */ /* 0x040fe20007ffe0ff */
[----:B------:R-:W-:Y:S01]  /*0630*/  VIADD R33, R28, 0x3 ;  /* 0x000000031c217836 */ /* 0x000fe20000000000 */
[----:B------:R-:W-:Y:S01]  /*0640*/  LOP3.LUT R36, R32, 0x7, RZ, 0xc0, !PT ;  /* 0x0000000720247812 */ /* 0x000fe200078ec0ff */
[----:B------:R-:W-:Y:S01]  /*0650*/  IMAD.MOV.U32 R6, RZ, RZ, R0 ;  /* 0x000000ffff067224 */ /* 0x000fe200078e0000 */
[C---:B------:R-:W-:Y:S01]  /*0660*/  LOP3.LUT R35, R28.reuse, 0xf, RZ, 0xc0, !PT ;  /* 0x0000000f1c237812 */ /* 0x040fe200078ec0ff */
[----:B------:R-:W-:Y:S01]  /*0670*/  IMAD.MOV.U32 R8, RZ, RZ, RZ ;  /* 0x000000ffff087224 */ /* 0x000fe200078e00ff */
[C---:B------:R-:W-:Y:S01]  /*0680*/  LOP3.LUT R34, R28.reuse, 0x7, RZ, 0xc0, !PT ;  /* 0x000000071c227812 */ /* 0x040fe200078ec0ff */
[----:B------:R-:W-:Y:S01]  /*0690*/  IMAD.MOV.U32 R10, RZ, RZ, RZ ;  /* 0x000000ffff0a7224 */ /* 0x000fe200078e00ff */
[C---:B------:R-:W-:Y:S01]  /*06a0*/  LOP3.LUT R31, R28.reuse, 0x7ffffff0, RZ, 0xc0, !PT ;  /* 0x7ffffff01c1f7812 */ /* 0x040fe200078ec0ff */
[C---:B------:R-:W-:Y:S01]  /*06b0*/  VIADD R11, R1.reuse, 0xc0 ;  /* 0x000000c0010b7836 */ /* 0x040fe20000000000 */
[C---:B------:R-:W-:Y:S01]  /*06c0*/  LOP3.LUT R30, R28.reuse, 0x3, RZ, 0xc0, !PT ;  /* 0x000000031c1e7812 */ /* 0x040fe200078ec0ff */
[----:B------:R-:W-:Y:S01]  /*06d0*/  VIADD R28, R28, 0xffffffff ;  /* 0xffffffff1c1c7836 */ /* 0x000fe20000000000 */
[----:B------:R-:W-:Y:S01]  /*06e0*/  MOV R7, R2 ;  /* 0x0000000200077202 */ /* 0x000fe20000000f00 */
[----:B------:R-:W-:Y:S01]  /*06f0*/  VIADD R36, R36, 0xffffffff ;  /* 0xffffffff24247836 */ /* 0x000fe20000000000 */
[----:B------:R-:W-:-:S02]  /*0700*/  IADD3 R9, PT, PT, R1, 0x40, RZ ;  /* 0x0000004001097810 */ /* 0x000fc40007ffe0ff */
[----:B------:R-:W-:-:S07]  /*0710*/  LOP3.LUT R32, R32, 0x3, RZ, 0xc0, !PT ;  /* 0x0000000320207812 */ /* 0x000fce00078ec0ff */
.L_x_32:
[----:B------:R-:W0:Y:S01]  /*0720*/  LDC R2, c[0x0][0x388] ;  /* 0x0000e200ff027b82 */ /* 0x000e220000000800 */
[----:B------:R-:W-:Y:S01]  /*0730*/  MOV R12, 0x1 ;  /* 0x00000001000c7802 */ /* 0x000fe20000000f00 */
[----:B------:R-:W-:Y:S01]  /*0740*/  IMAD.MOV.U32 R13, RZ, RZ, 0x0 ;  /* 0x00000000ff0d7424 */ /* 0x000fe200078e00ff */
[----:B------:R-:W-:-:S04]  /*0750*/  IADD3 R0, P0, PT, R8, R42, RZ ;  /* 0x0000002a08007210 */ /* 0x000fc80007f1e0ff */
[----:B------:R1:W-:Y:S01]  /*0760*/  STL.64 [R1+0x40], R12 ;  /* 0x0000400c01007387 */ /* 0x0003e20000100a00 */
[----:B0-----:R-:W-:Y:S01]  /*0770*/  ISETP.GT.AND P2, PT, R2, 0x1, PT ;  /* 0x000000010200780c */ /* 0x001fe20003f44270 */
[----:B------:R-:W-:-:S12]  /*0780*/  IMAD.X R2, R10, 0x1, R5, P0 ;  /* 0x000000010a027824 */ /* 0x000fd800000e0605 */
[----:B-1----:R-:W-:Y:S05]  /*0790*/  @!P2 BRA `(.L_x_10) ;  /* 0x0000000c00a0a947 */ /* 0x002fea0003800000 */
[----:B------:R-:W-:Y:S02]  /*07a0*/  ISETP.GE.U32.AND P0, PT, R38, 0xf, PT ;  /* 0x0000000f2600780c */ /* 0x000fe40003f06070 */
[----:B------:R-:W-:Y:S02]  /*07b0*/  LOP3.LUT P1, RZ, R28, 0xf, RZ, 0xc0, !PT ;  /* 0x0000000f1cff7812 */ /* 0x000fe4000782c0ff */
[----:B------:R-:W-:-:S09]  /*07c0*/  MOV R16, 0x1 ;  /* 0x0000000100107802 */ /* 0x000fd20000000f00 */
[----:B------:R-:W-:Y:S05]  /*07d0*/  @!P0 BRA `(.L_x_11) ;  /* 0x0000000400a48947 */ /* 0x000fea0003800000 */
[----:B------:R-:W-:-:S07]  /*07e0*/  IMAD.MOV.U32 R16, RZ, RZ, 0x1 ;  /* 0x00000001ff107424 */ /* 0x000fce00078e00ff */
.L_x_12:
[----:B-1----:R-:W-:-:S05]  /*07f0*/  IMAD R17, R16, 0x8, R9 ;  /* 0x0000000810117824 */ /* 0x002fca00078e0209 */
[----:B------:R-:W2:Y:S01]  /*0800*/  LDL.64 R12, [R17+-0x8] ;  /* 0xfffff800110c7983 */ /* 0x000ea20000100a00 */
[----:B------:R-:W-:Y:S01]  /*0810*/  SHF.R.S32.HI R15, RZ, 0x1f, R16 ;  /* 0x0000001fff0f7819 */ /* 0x000fe20000011410 */
[C---:B------:R-:W-:Y:S01]  /*0820*/  VIADD R21, R16.reuse, 0x2 ;  /* 0x0000000210157836 */ /* 0x040fe20000000000 */
[----:B------:R-:W-:Y:S01]  /*0830*/  IADD3 R25, PT, PT, R16, 0x4, RZ ;  /* 0x0000000410197810 */ /* 0x000fe20007ffe0ff */
[-C--:B--2---:R-:W-:Y:S02]  /*0840*/  IMAD R13, R13, R16.reuse, RZ ;  /* 0x000000100d0d7224 */ /* 0x084fe400078e02ff */
[----:B------:R-:W-:-:S04]  /*0850*/  IMAD.WIDE.U32 R18, R12, R16, RZ ;  /* 0x000000100c127225 */ /* 0x000fc800078e00ff */
[----:B------:R-:W-:Y:S01]  /*0860*/  IMAD R13, R12, R15, R13 ;  /* 0x0000000f0c0d7224 */ /* 0x000fe200078e020d */
[----:B------:R-:W-:-:S03]  /*0870*/  IADD3 R15, PT, PT, R16, 0x1, RZ ;  /* 0x00000001100f7810 */ /* 0x000fc60007ffe0ff */
[----:B------:R-:W-:Y:S02]  /*0880*/  IMAD.IADD R19, R19, 0x1, R13 ;  /* 0x0000000113137824 */ /* 0x000fe400078e020d */
[----:B------:R-:W-:-:S03]  /*0890*/  IMAD.WIDE.U32 R12, R18, R15, RZ ;  /* 0x0000000f120c7225 */ /* 0x000fc600078e00ff */
[----:B------:R-:W-:Y:S01]  /*08a0*/  STL.64 [R17], R18 ;  /* 0x0000001211007387 */ /* 0x000fe20000100a00 */
[----:B------:R-:W-:-:S05]  /*08b0*/  IMAD R15, R19, R15, RZ ;  /* 0x0000000f130f7224 */ /* 0x000fca00078e02ff */
[----:B------:R-:W-:Y:S01]  /*08c0*/  IADD3 R13, PT, PT, R13, R15, RZ ;  /* 0x0000000f0d0d7210 */ /* 0x000fe20007ffe0ff */
[----:B------:R-:W-:-:S04]  /*08d0*/  IMAD.WIDE.U32 R14, R12, R21, RZ ;  /* 0x000000150c0e7225 */ /* 0x000fc800078e00ff */
[----:B------:R-:W-:Y:S02]  /*08e0*/  IMAD R23, R13, R21, RZ ;  /* 0x000000150d177224 */ /* 0x000fe400078e02ff */
[----:B------:R-:W-:Y:S02]  /*08f0*/  VIADD R21, R16, 0x3 ;  /* 0x0000000310157836 */ /* 0x000fe40000000000 */
[----:B------:R-:W-:-:S04]  /*0900*/  IMAD.IADD R15, R15, 0x1, R23 ;  /* 0x000000010f0f7824 */ /* 0x000fc800078e0217 */
[-C--:B------:R-:W-:Y:S01]  /*0910*/  IMAD R23, R15, R21.reuse, RZ ;  /* 0x000000150f177224 */ /* 0x080fe200078e02ff */
[----:B------:R0:W-:Y:S01]  /*0920*/  STL.128 [R17+0x8], R12 ;  /* 0x0000080c11007387 */ /* 0x0001e20000100c00 */
[----:B------:R-:W-:-:S04]  /*0930*/  IMAD.WIDE.U32 R20, R14, R21, RZ ;  /* 0x000000150e147225 */ /* 0x000fc800078e00ff */
[----:B------:R-:W-:Y:S02]  /*0940*/  IMAD.IADD R24, R21, 0x1, R23 ;  /* 0x0000000115187824 */ /* 0x000fe400078e0217 */
[----:B------:R-:W-:-:S04]  /*0950*/  IMAD.WIDE.U32 R22, R20, R25, RZ ;  /* 0x0000001914167225 */ /* 0x000fc800078e00ff */
[----:B------:R-:W-:Y:S02]  /*0960*/  IMAD R25, R24, R25, RZ ;  /* 0x0000001918197224 */ /* 0x000fe400078e02ff */
[----:B------:R-:W-:-:S03]  /*0970*/  VIADD R21, R16, 0x5 ;  /* 0x0000000510157836 */ /* 0x000fc60000000000 */
[----:B------:R-:W-:Y:S01]  /*0980*/  IADD3 R23, PT, PT, R23, R25, RZ ;  /* 0x0000001917177210 */ /* 0x000fe20007ffe0ff */
[----:B0-----:R-:W-:Y:S01]  /*0990*/  IMAD.MOV.U32 R12, RZ, RZ, R20 ;  /* 0x000000ffff0c7224 */ /* 0x001fe200078e0014 */
[----:B------:R-:W-:Y:S01]  /*09a0*/  MOV R14, R22 ;  /* 0x00000016000e7202 */ /* 0x000fe20000000f00 */
[----:B------:R-:W-:Y:S02]  /*09b0*/  IMAD.MOV.U32 R13, RZ, RZ, R24 ;  /* 0x000000ffff0d7224 */ /* 0x000fe400078e0018 */
[-C--:B------:R-:W-:Y:S02]  /*09c0*/  IMAD R27, R23, R21.reuse, RZ ;  /* 0x00000015171b7224 */ /* 0x080fe400078e02ff */
[----:B------:R-:W-:-:S04]  /*09d0*/  IMAD.WIDE.U32 R20, R22, R21, RZ ;  /* 0x0000001516147225 */ /* 0x000fc800078e00ff */
[----:B------:R-:W-:Y:S01]  /*09e0*/  VIADD R25, R16, 0x6 ;  /* 0x0000000610197836 */ /* 0x000fe20000000000 */
[----:B------:R-:W-:Y:S01]  /*09f0*/  IADD3 R24, PT, PT, R21, R27, RZ ;  /* 0x0000001b15187210 */ /* 0x000fe20007ffe0ff */
[----:B------:R-:W-:Y:S02]  /*0a00*/  IMAD.MOV.U32 R15, RZ, RZ, R23 ;  /* 0x000000ffff0f7224 */ /* 0x000fe400078e0017 */
[----:B------:R-:W-:-:S03]  /*0a10*/  IMAD.WIDE.U32 R22, R20, R25, RZ ;  /* 0x0000001914167225 */ /* 0x000fc600078e00ff */
[----:B------:R0:W-:Y:S01]  /*0a20*/  STL.128 [R17+0x18], R12 ;  /* 0x0000180c11007387 */ /* 0x0001e20000100c00 */
[----:B------:R-:W-:Y:S02]  /*0a30*/  IMAD R25, R24, R25, RZ ;  /* 0x0000001918197224 */ /* 0x000fe400078e02ff */
[C---:B------:R-:W-:Y:S02]  /*0a40*/  VIADD R21, R16.reuse, 0x7 ;  /* 0x0000000710157836 */ /* 0x040fe40000000000 */
[----:B------:R-:W-:Y:S02]  /*0a50*/  IMAD.IADD R23, R23, 0x1, R25 ;  /* 0x0000000117177824 */ /* 0x000fe400078e0219 */
[----:B------:R-:W-:Y:S02]  /*0a60*/  VIADD R25, R16, 0x8 ;  /* 0x0000000810197836 */ /* 0x000fe40000000000 */
[-C--:B------:R-:W-:Y:S01]  /*0a70*/  IMAD R27, R23, R21.reuse, RZ ;  /* 0x00000015171b7224 */ /* 0x080fe200078e02ff */
[----:B0-----:R-:W-:Y:S01]  /*0a80*/  MOV R12, R20 ;  /* 0x00000014000c7202 */ /* 0x001fe20000000f00 */
[----:B------:R-:W-:Y:S01]  /*0a90*/  IMAD.WIDE.U32 R20, R22, R21, RZ ;  /* 0x0000001516147225 */ /* 0x000fe200078e00ff */
[----:B------:R-:W-:-:S03]  /*0aa0*/  MOV R15, R23 ;  /* 0x00000017000f7202 */ /* 0x000fc60000000f00 */
[----:B------:R-:W-:Y:S02]  /*0ab0*/  IMAD.MOV.U32 R13, RZ, RZ, R24 ;  /* 0x000000ffff0d7224 */ /* 0x000fe400078e0018 */
[----:B------:R-:W-:Y:S01]  /*0ac0*/  IMAD.IADD R24, R21, 0x1, R27 ;  /* 0x0000000115187824 */ /* 0x000fe200078e021b */
[----:B------:R-:W-:Y:S01]  /*0ad0*/  IADD3 R21, PT, PT, R16, 0x9, RZ ;  /* 0x0000000910157810 */ /* 0x000fe20007ffe0ff */
[----:B------:R-:W-:Y:S02]  /*0ae0*/  IMAD.MOV.U32 R14, RZ, RZ, R22 ;  /* 0x000000ffff0e7224 */ /* 0x000fe400078e0016 */
[----:B------:R-:W-:-:S03]  /*0af0*/  IMAD.WIDE.U32 R22, R20, R25, RZ ;  /* 0x0000001914167225 */ /* 0x000fc600078e00ff */
[----:B------:R0:W-:Y:S01]  /*0b00*/  STL.128 [R17+0x28], R12 ;  /* 0x0000280c11007387 */ /* 0x0001e20000100c00 */
[----:B------:R-:W-:-:S04]  /*0b10*/  IMAD R25, R24, R25, RZ ;  /* 0x0000001918197224 */ /* 0x000fc800078e02ff */
[----:B------:R-:W-:Y:S01]  /*0b20*/  IMAD.IADD R23, R23, 0x1, R25 ;  /* 0x0000000117177824 */ /* 0x000fe200078e0219 */
[----:B------:R-:W-:-:S03]  /*0b30*/  IADD3 R25, PT, PT, R16, 0xa, RZ ;  /* 0x0000000a10197810 */ /* 0x000fc60007ffe0ff */
[-C--:B------:R-:W-:Y:S02]  /*0b40*/  IMAD R27, R23, R21.reuse, RZ ;  /* 0x00000015171b7224 */ /* 0x080fe400078e02ff */
[----:B0-----:R-:W-:Y:S01]  /*0b50*/  IMAD.MOV.U32 R12, RZ, RZ, R20 ;  /* 0x000000ffff0c7224 */ /* 0x001fe200078e0014 */
[----:B------:R-:W-:Y:S01]  /*0b60*/  MOV R13, R24 ;  /* 0x00000018000d7202 */ /* 0x000fe20000000f00 */
[----:B------:R-:W-:-:S04]  /*0b70*/  IMAD.WIDE.U32 R20, R22, R21, RZ ;  /* 0x0000001516147225 */ /* 0x000fc800078e00ff */
[----:B------:R-:W-:Y:S02]  /*0b80*/  IMAD.IADD R24, R21, 0x1, R27 ;  /* 0x0000000115187824 */ /* 0x000fe400078e021b */
[----:B------:R-:W-:Y:S02]  /*0b90*/  IMAD.MOV.U32 R14, RZ, RZ, R22 ;  /* 0x000000ffff0e7224 */ /* 0x000fe400078e0016 */
[----:B------:R-:W-:Y:S02]  /*0ba0*/  IMAD.MOV.U32 R15, RZ, RZ, R23 ;  /* 0x000000ffff0f7224 */ /* 0x000fe400078e0017 */
[----:B------:R-:W-:-:S03]  /*0bb0*/  IMAD.WIDE.U32 R22, R20, R25, RZ ;  /* 0x0000001914167225 */ /* 0x000fc600078e00ff */
[----:B------:R0:W-:Y:S01]  /*0bc0*/  STL.128 [R17+0x38], R12 ;  /* 0x0000380c11007387 */ /* 0x0001e20000100c00 */
[----:B------:R-:W-:Y:S02]  /*0bd0*/  IMAD R25, R24, R25, RZ ;  /* 0x0000001918197224 */ /* 0x000fe400078e02ff */
[----:B------:R-:W-:-:S03]  /*0be0*/  VIADD R21, R16, 0xb ;  /* 0x0000000b10157836 */ /* 0x000fc60000000000 */
[----:B------:R-:W-:Y:S01]  /*0bf0*/  IADD3 R23, PT, PT, R23, R25, RZ ;  /* 0x0000001917177210 */ /* 0x000fe20007ffe0ff */
[----:B------:R-:W-:-:S04]  /*0c00*/  VIADD R25, R16, 0xc ;  /* 0x0000000c10197836 */ /* 0x000fc80000000000 */
[-C--:B------:R-:W-:Y:S02]  /*0c10*/  IMAD R27, R23, R21.reuse, RZ ;  /* 0x00000015171b7224 */ /* 0x080fe400078e02ff */
[----:B0-----:R-:W-:Y:S01]  /*0c20*/  IMAD.MOV.U32 R12, RZ, RZ, R20 ;  /* 0x000000ffff0c7224 */ /* 0x001fe200078e0014 */
[----:B------:R-:W-:Y:S01]  /*0c30*/  MOV R14, R22 ;  /* 0x00000016000e7202 */ /* 0x000fe20000000f00 */
[----:B------:R-:W-:-:S04]  /*0c40*/  IMAD.WIDE.U32 R20, R22, R21, RZ ;  /* 0x0000001516147225 */ /* 0x000fc800078e00ff */
[----:B------:R-:W-:Y:S01]  /*0c50*/  IMAD.MOV.U32 R13, RZ, RZ, R24 ;  /* 0x000000ffff0d7224 */ /* 0x000fe200078e0018 */
[----:B------:R-:W-:Y:S01]  /*0c60*/  IADD3 R24, PT, PT, R21, R27, RZ ;  /* 0x0000001b15187210 */ /* 0x000fe20007ffe0ff */
[----:B------:R-:W-:Y:S02]  /*0c70*/  IMAD.MOV.U32 R15, RZ, RZ, R23 ;  /* 0x000000ffff0f7224 */ /* 0x000fe400078e0017 */
[----:B------:R-:W-:-:S03]  /*0c80*/  IMAD.WIDE.U32 R22, R20, R25, RZ ;  /* 0x0000001914167225 */ /* 0x000fc600078e00ff */
[----:B------:R0:W-:Y:S01]  /*0c90*/  STL.128 [R17+0x48], R12 ;  /* 0x0000480c11007387 */ /* 0x0001e20000100c00 */
[----:B------:R-:W-:Y:S02]  /*0ca0*/  IMAD R25, R24, R25, RZ ;  /* 0x0000001918197224 */ /* 0x000fe400078e02ff */
[----:B------:R-:W-:Y:S02]  /*0cb0*/  VIADD R21, R16, 0xd ;  /* 0x0000000d10157836 */ /* 0x000fe40000000000 */
[----:B------:R-:W-:-:S04]  /*0cc0*/  IMAD.IADD R23, R23, 0x1, R25 ;  /* 0x0000000117177824 */ /* 0x000fc800078e0219 */
[-C--:B------:R-:W-:Y:S01]  /*0cd0*/  IMAD R25, R23, R21.reuse, RZ ;  /* 0x0000001517197224 */ /* 0x080fe200078e02ff */
[----:B0-----:R-:W-:Y:S01]  /*0ce0*/  MOV R12, R20 ;  /* 0x00000014000c7202 */ /* 0x001fe20000000f00 */
[----:B------:R-:W-:Y:S01]  /*0cf0*/  IMAD.WIDE.U32 R20, R22, R21, RZ ;  /* 0x0000001516147225 */ /* 0x000fe200078e00ff */
[----:B------:R-:W-:-:S03]  /*0d00*/  MOV R15, R23 ;  /* 0x00000017000f7202 */ /* 0x000fc60000000f00 */
[C---:B------:R-:W-:Y:S02]  /*0d10*/  VIADD R23, R16.reuse, 0xe ;  /* 0x0000000e10177836 */ /* 0x040fe40000000000 */
[----:B------:R-:W-:Y:S01]  /*0d20*/  IMAD.IADD R26, R21, 0x1, R25 ;  /* 0x00000001151a7824 */ /* 0x000fe200078e0219 */
[----:B------:R-:W-:Y:S01]  /*0d30*/  IADD3 R21, PT, PT, R16, 0xf, RZ ;  /* 0x0000000f10157810 */ /* 0x000fe20007ffe0ff */
[----:B------:R-:W-:Y:S02]  /*0d40*/  IMAD.MOV.U32 R13, RZ, RZ, R24 ;  /* 0x000000ffff0d7224 */ /* 0x000fe400078e0018 */
[----:B------:R-:W-:-:S04]  /*0d50*/  IMAD.WIDE.U32 R24, R20, R23, RZ ;  /* 0x0000001714187225 */ /* 0x000fc800078e00ff */
[----:B------:R-:W-:Y:S02]  /*0d60*/  IMAD R23, R26, R23, RZ ;  /* 0x000000171a177224 */ /* 0x000fe400078e02ff */
[----:B------:R-:W-:Y:S02]  /*0d70*/  IMAD.MOV.U32 R14, RZ, RZ, R22 ;  /* 0x000000ffff0e7224 */ /* 0x000fe400078e0016 */
[----:B------:R-:W-:Y:S02]  /*0d80*/  IMAD.IADD R25, R25, 0x1, R23 ;  /* 0x0000000119197824 */ /* 0x000fe400078e0217 */
[-C--:B------:R-:W-:Y:S01]  /*0d90*/  IMAD.WIDE.U32 R22, R24, R21.reuse, RZ ;  /* 0x0000001518167225 */ /* 0x080fe200078e00ff */
[----:B------:R0:W-:Y:S03]  /*0da0*/  STL.128 [R17+0x58], R12 ;  /* 0x0000580c11007387 */ /* 0x0001e60000100c00 */
[----:B------:R-:W-:-:S02]  /*0db0*/  IMAD R27, R25, R21, RZ ;  /* 0x00000015191b7224 */ /* 0x000fc400078e02ff */
[----:B------:R-:W-:Y:S02]  /*0dc0*/  VIADD R16, R16, 0x10 ;  /* 0x0000001010107836 */ /* 0x000fe40000000000 */
[----:B------:R-:W-:-:S05]  /*0dd0*/  IMAD.IADD R23, R23, 0x1, R27 ;  /* 0x0000000117177824 */ /* 0x000fca00078e021b */
[----:B------:R1:W-:Y:S01]  /*0de0*/  STL.64 [R17+0x78], R22 ;  /* 0x0000781611007387 */ /* 0x0003e20000100a00 */
[----:B0-----:R-:W-:Y:S01]  /*0df0*/  MOV R12, R20 ;  /* 0x00000014000c7202 */ /* 0x001fe20000000f00 */
[----:B------:R-:W-:Y:S01]  /*0e00*/  IMAD.MOV.U32 R13, RZ, RZ, R26 ;  /* 0x000000ffff0d7224 */ /* 0x000fe200078e001a */
[----:B------:R-:W-:Y:S01]  /*0e10*/  MOV R15, R25 ;  /* 0x00000019000f7202 */ /* 0x000fe20000000f00 */
[----:B------:R-:W-:Y:S01]  /*0e20*/  IMAD.MOV.U32 R14, RZ, RZ, R24 ;  /* 0x000000ffff0e7224 */ /* 0x000fe200078e0018 */
[----:B------:R-:W-:-:S04]  /*0e30*/  LOP3.LUT R20, R28, 0xfffffff0, RZ, 0xc0, !PT ;  /* 0xfffffff01c147812 */ /* 0x000fc800078ec0ff */
[----:B------:R1:W-:Y:S01]  /*0e40*/  STL.128 [R17+0x68], R12 ;  /* 0x0000680c11007387 */ /* 0x0003e20000100c00 */
[----:B------:R-:W-:-:S13]  /*0e50*/  ISETP.NE.AND P0, PT, R21, R20, PT ;  /* 0x000000141500720c */ /* 0x000fda0003f05270 */
[----:B------:R-:W-:Y:S05]  /*0e60*/  @P0 BRA `(.L_x_12) ;  /* 0xfffffff800600947 */ /* 0x000fea000383ffff */
.L_x_11:
[----:B------:R-:W-:Y:S05]  /*0e70*/  @!P1 BRA `(.L_x_10) ;  /* 0x0000000400e89947 */ /* 0x000fea0003800000 */
[C---:B-1----:R-:W-:Y:S02]  /*0e80*/  LOP3.LUT R12, R37.reuse, 0xf, RZ, 0xc0, !PT ;  /* 0x0000000f250c7812 */ /* 0x042fe400078ec0ff */
[----:B------:R-:W-:-:S03]  /*0e90*/  LOP3.LUT P1, RZ, R37, 0x7, RZ, 0xc0, !PT ;  /* 0x0000000725ff7812 */ /* 0x000fc6000782c0ff */
[----:B------:R-:W-:-:S05]  /*0ea0*/  VIADD R12, R12, 0xffffffff ;  /* 0xffffffff0c0c7836 */ /* 0x000fca0000000000 */
[----:B------:R-:W-:-:S13]  /*0eb0*/  ISETP.GE.U32.AND P0, PT, R12, 0x7, PT ;  /* 0x000000070c00780c */ /* 0x000fda0003f06070 */
[----:B------:R-:W-:Y:S05]  /*0ec0*/  @!P0 BRA `(.L_x_13) ;  /* 0x0000000000e48947 */ /* 0x000fea0003800000 */
[----:B------:R-:W-:-:S05]  /*0ed0*/  LEA R18, R16, R9, 0x3 ;  /* 0x0000000910127211 */ /* 0x000fca00078e18ff */
[----:B------:R-:W2:Y:S01]  /*0ee0*/  LDL.64 R12, [R18+-0x8] ;  /* 0xfffff800120c7983 */ /* 0x000ea20000100a00 */
[----:B------:R-:W-:Y:S01]  /*0ef0*/  SHF.R.S32.HI R17, RZ, 0x1f, R16 ;  /* 0x0000001fff117819 */ /* 0x000fe20000011410 */
[----:B------:R-:W-:Y:S02]  /*0f00*/  VIADD R19, R16, 0x1 ;  /* 0x0000000110137836 */ /* 0x000fe40000000000 */
[-C--:B--2---:R-:W-:Y:S02]  /*0f10*/  IMAD R13, R13, R16.reuse, RZ ;  /* 0x000000100d0d7224 */ /* 0x084fe400078e02ff */
[----:B------:R-:W-:-:S04]  /*0f20*/  IMAD.WIDE.U32 R14, R12, R16, RZ ;  /* 0x000000100c0e7225 */ /* 0x000fc800078e00ff */
[----:B------:R-:W-:Y:S01]  /*0f30*/  IMAD R13, R12, R17, R13 ;  /* 0x000000110c0d7224 */ /* 0x000fe200078e020d */
[----:B------:R-:W-:-:S03]  /*0f40*/  LEA R17, R16, R9, 0x3 ;  /* 0x0000000910117211 */ /* 0x000fc600078e18ff */
[----:B------:R-:W-:Y:S02]  /*0f50*/  IMAD.IADD R15, R15, 0x1, R13 ;  /* 0x000000010f0f7824 */ /* 0x000fe400078e020d */
[----:B------:R-:W-:-:S03]  /*0f60*/  IMAD.WIDE.U32 R12, R14, R19, RZ ;  /* 0x000000130e0c7225 */ /* 0x000fc600078e00ff */
[----:B------:R0:W-:Y:S01]  /*0f70*/  STL.64 [R17], R14 ;  /* 0x0000000e11007387 */ /* 0x0001e20000100a00 */
[----:B------:R-:W-:Y:S02]  /*0f80*/  IMAD R21, R15, R19, RZ ;  /* 0x000000130f157224 */ /* 0x000fe400078e02ff */
[----:B------:R-:W-:Y:S02]  /*0f90*/  IMAD R19, R19, 0x8, R9 ;  /* 0x0000000813137824 */ /* 0x000fe400078e0209 */
[----:B------:R-:W-:-:S05]  /*0fa0*/  IMAD.IADD R13, R13, 0x1, R21 ;  /* 0x000000010d0d7824 */ /* 0x000fca00078e0215 */
[----:B------:R1:W-:Y:S04]  /*0fb0*/  STL.64 [R19], R12 ;  /* 0x0000000c13007387 */ /* 0x0003e80000100a00 */
[----:B------:R-:W2:Y:S01]  /*0fc0*/  LDL.64 R20, [R18+0x8] ;  /* 0x0000080012147983 */ /* 0x000ea20000100a00 */
[----:B------:R-:W-:-:S05]  /*0fd0*/  IADD3 R23, PT, PT, R16, 0x2, RZ ;  /* 0x0000000210177810 */ /* 0x000fca0007ffe0ff */
[-C--:B--2---:R-:W-:Y:S02]  /*0fe0*/  IMAD R25, R21, R23.reuse, RZ ;  /* 0x0000001715197224 */ /* 0x084fe400078e02ff */
[----:B------:R-:W-:-:S04]  /*0ff0*/  IMAD.WIDE.U32 R20, R20, R23, RZ ;  /* 0x0000001714147225 */ /* 0x000fc800078e00ff */
[----:B------:R-:W-:Y:S02]  /*1000*/  IMAD.IADD R21, R21, 0x1, R25 ;  /* 0x0000000115157824 */ /* 0x000fe400078e0219 */
[----:B------:R-:W-:-:S05]  /*1010*/  IMAD R23, R23, 0x8, R9 ;  /* 0x0000000817177824 */ /* 0x000fca00078e0209 */
[----:B------:R2:W-:Y:S04]  /*1020*/  STL.64 [R23], R20 ;  /* 0x0000001417007387 */ /* 0x0005e80000100a00 */
[----:B0-----:R-:W1:Y:S01]  /*1030*/  LDL.64 R14, [R18+0x10] ;  /* 0x00001000120e7983 */ /* 0x001e620000100a00 */
[----:B------:R-:W-:-:S05]  /*1040*/  IADD3 R25, PT, PT, R16, 0x3, RZ ;  /* 0x0000000310197810 */ /* 0x000fca0007ffe0ff */
[-C--:B-1----:R-:W-:Y:S02]  /*1050*/  IMAD R13, R15, R25.reuse, RZ ;  /* 0x000000190f0d7224 */ /* 0x082fe400078e02ff */
[----:B------:R-:W-:-:S04]  /*1060*/  IMAD.WIDE.U32 R14, R14, R25, RZ ;  /* 0x000000190e0e7225 */ /* 0x000fc800078e00ff */
[----:B------:R-:W-:Y:S02]  /*1070*/  IMAD.IADD R15, R15, 0x1, R13 ;  /* 0x000000010f0f7824 */ /* 0x000fe400078e020d */
[----:B------:R-:W-:-:S05]  /*1080*/  IMAD R25, R25, 0x8, R9 ;  /* 0x0000000819197824 */ /* 0x000fca00078e0209 */
        /* <DEDUP_REMOVED lines=8> */
[----:B------:R-:W2:Y:S01]  /*1110*/  LDL.64 R20, [R18+0x20] ;  /* 0x0000200012147983 */ /* 0x000ea20000100a00 */
[----:B------:R-:W-:-:S05]  /*1120*/  IADD3 R23, PT, PT, R16, 0x5, RZ ;  /* 0x0000000510177810 */ /* 0x000fca0007ffe0ff */
[-C--:B--2---:R-:W-:Y:S02]  /*1130*/  IMAD R21, R21, R23.reuse, RZ ;  /* 0x0000001715157224 */ /* 0x084fe400078e02ff */
[----:B0-----:R-:W-:-:S04]  /*1140*/  IMAD.WIDE.U32 R14, R20, R23, RZ ;  /* 0x00000017140e7225 */ /* 0x001fc800078e00ff */
[----:B------:R-:W-:Y:S02]  /*1150*/  IMAD.IADD R15, R15, 0x1, R21 ;  /* 0x000000010f0f7824 */ /* 0x000fe400078e0215 */
[----:B------:R-:W-:-:S05]  /*1160*/  IMAD R23, R23, 0x8, R9 ;  /* 0x0000000817177824 */ /* 0x000fca00078e0209 */
[----:B------:R0:W-:Y:S04]  /*1170*/  STL.64 [R23], R14 ;  /* 0x0000000e17007387 */ /* 0x0001e80000100a00 */
[----:B------:R-:W1:Y:S01]  /*1180*/  LDL.64 R20, [R18+0x28] ;  /* 0x0000280012147983 */ /* 0x000e620000100a00 */
[----:B------:R-:W-:-:S05]  /*1190*/  IADD3 R25, PT, PT, R16, 0x6, RZ ;  /* 0x0000000610197810 */ /* 0x000fca0007ffe0ff */
[-C--:B-1----:R-:W-:Y:S02]  /*11a0*/  IMAD R19, R21, R25.reuse, RZ ;  /* 0x0000001915137224 */ /* 0x082fe400078e02ff */
[----:B------:R-:W-:-:S04]  /*11b0*/  IMAD.WIDE.U32 R12, R20, R25, RZ ;  /* 0x00000019140c7225 */ /* 0x000fc800078e00ff */
[----:B------:R-:W-:Y:S02]  /*11c0*/  IMAD.IADD R13, R13, 0x1, R19 ;  /* 0x000000010d0d7824 */ /* 0x000fe400078e0213 */
[----:B------:R-:W-:-:S05]  /*11d0*/  IMAD R25, R25, 0x8, R9 ;  /* 0x0000000819197824 */ /* 0x000fca00078e0209 */
[----:B------:R1:W-:Y:S04]  /*11e0*/  STL.64 [R25], R12 ;  /* 0x0000000c19007387 */ /* 0x0003e80000100a00 */
[----:B------:R-:W2:Y:S01]  /*11f0*/  LDL.64 R20, [R18+0x30] ;  /* 0x0000300012147983 */ /* 0x000ea20000100a00 */
[C---:B------:R-:W-:Y:S01]  /*1200*/  IADD3 R19, PT, PT, R16.reuse, 0x7, RZ ;  /* 0x0000000710137810 */ /* 0x040fe20007ffe0ff */
[----:B------:R-:W-:-:S04]  /*1210*/  VIADD R16, R16, 0x8 ;  /* 0x0000000810107836 */ /* 0x000fc80000000000 */
[-C--:B--2---:R-:W-:Y:S02]  /*1220*/  IMAD R21, R21, R19.reuse, RZ ;  /* 0x0000001315157224 */ /* 0x084fe400078e02ff */
[----:B0-----:R-:W-:-:S04]  /*1230*/  IMAD.WIDE.U32 R14, R20, R19, RZ ;  /* 0x00000013140e7225 */ /* 0x001fc800078e00ff */
[----:B------:R-:W-:-:S05]  /*1240*/  IMAD.IADD R15, R15, 0x1, R21 ;  /* 0x000000010f0f7824 */ /* 0x000fca00078e0215 */
[----:B------:R1:W-:Y:S02]  /*1250*/  STL.64 [R17+0x38], R14 ;  /* 0x0000380e11007387 */ /* 0x0003e40000100a00 */
.L_x_13:
[----:B------:R-:W-:Y:S05]  /*1260*/  @!P1 BRA `(.L_x_10) ;  /* 0x0000000000ec9947 */ /* 0x000fea0003800000 */
[----:B------:R-:W-:Y:S02]  /*1270*/  ISETP.GE.U32.AND P0, PT, R36, 0x3, PT ;  /* 0x000000032400780c */ /* 0x000fe40003f06070 */
[----:B------:R-:W-:-:S11]  /*1280*/  ISETP.NE.AND P1, PT, R32, RZ, PT ;  /* 0x000000ff2000720c */ /* 0x000fd60003f25270 */
[----:B------:R-:W-:Y:S05]  /*1290*/  @!P0 BRA `(.L_x_14) ;  /* 0x0000000000748947 */ /* 0x000fea0003800000 */
[----:B------:R-:W-:-:S05]  /*12a0*/  LEA R20, R16, R9, 0x3 ;  /* 0x0000000910147211 */ /* 0x000fca00078e18ff */
[----:B-1----:R-:W2:Y:S01]  /*12b0*/  LDL.64 R12, [R20+-0x8] ;  /* 0xfffff800140c7983 */ /* 0x002ea20000100a00 */
[----:B------:R-:W-:Y:S01]  /*12c0*/  SHF.R.S32.HI R17, RZ, 0x1f, R16 ;  /* 0x0000001fff117819 */ /* 0x000fe20000011410 */
[----:B------:R-:W-:-:S04]  /*12d0*/  VIADD R21, R16, 0x1 ;  /* 0x0000000110157836 */ /* 0x000fc80000000000 */
[----:B------:R-:W-:Y:S02]  /*12e0*/  IMAD R23, R21, 0x8, R9 ;  /* 0x0000000815177824 */ /* 0x000fe400078e0209 */
[-C--:B--2---:R-:W-:Y:S02]  /*12f0*/  IMAD R13, R13, R16.reuse, RZ ;  /* 0x000000100d0d7224 */ /* 0x084fe400078e02ff */
[----:B------:R-:W-:-:S04]  /*1300*/  IMAD.WIDE.U32 R14, R12, R16, RZ ;  /* 0x000000100c0e7225 */ /* 0x000fc800078e00ff */
[----:B------:R-:W-:Y:S01]  /*1310*/  IMAD R13, R12, R17, R13 ;  /* 0x000000110c0d7224 */ /* 0x000fe200078e020d */
[----:B------:R-:W-:-:S03]  /*1320*/  LEA R17, R16, R9, 0x3 ;  /* 0x0000000910117211 */ /* 0x000fc600078e18ff */
[----:B------:R-:W-:Y:S02]  /*1330*/  IMAD.IADD R15, R15, 0x1, R13 ;  /* 0x000000010f0f7824 */ /* 0x000fe400078e020d */
[----:B------:R-:W-:-:S03]  /*1340*/  IMAD.WIDE.U32 R12, R14, R21, RZ ;  /* 0x000000150e0c7225 */ /* 0x000fc600078e00ff */
[----:B------:R0:W-:Y:S01]  /*1350*/  STL.64 [R17], R14 ;  /* 0x0000000e11007387 */ /* 0x0001e20000100a00 */
[----:B------:R-:W-:-:S04]  /*1360*/  IMAD R19, R15, R21, RZ ;  /* 0x000000150f137224 */ /* 0x000fc800078e02ff */
        /* <DEDUP_REMOVED lines=9> */
[----:B0-----:R-:W3:Y:S01]  /*1400*/  LDL.64 R14, [R20+0x10] ;  /* 0x00001000140e7983 */ /* 0x001ee20000100a00 */
[C---:B------:R-:W-:Y:S01]  /*1410*/  IADD3 R21, PT, PT, R16.reuse, 0x3, RZ ;  /* 0x0000000310157810 */ /* 0x040fe20007ffe0ff */
[----:B------:R-:W-:-:S04]  /*1420*/  VIADD R16, R16, 0x4 ;  /* 0x0000000410107836 */ /* 0x000fc80000000000 */
[-C--:B---3--:R-:W-:Y:S02]  /*1430*/  IMAD R15, R15, R21.reuse, RZ ;  /* 0x000000150f0f7224 */ /* 0x088fe400078e02ff */
[----:B-1----:R-:W-:-:S04]  /*1440*/  IMAD.WIDE.U32 R12, R14, R21, RZ ;  /* 0x000000150e0c7225 */ /* 0x002fc800078e00ff */
[----:B------:R-:W-:-:S05]  /*1450*/  IMAD.IADD R13, R13, 0x1, R15 ;  /* 0x000000010d0d7824 */ /* 0x000fca00078e020f */
[----:B------:R2:W-:Y:S02]  /*1460*/  STL.64 [R17+0x18], R12 ;  /* 0x0000180c11007387 */ /* 0x0005e40000100a00 */
.L_x_14:
[----:B------:R-:W-:Y:S05]  /*1470*/  @!P1 BRA `(.L_x_10) ;  /* 0x0000000000689947 */ /* 0x000fea0003800000 */
[----:B-12---:R-:W-:-:S05]  /*1480*/  LEA R17, R16, R9, 0x3 ;  /* 0x0000000910117211 */ /* 0x006fca00078e18ff */
[----:B------:R-:W2:Y:S01]  /*1490*/  LDL.64 R14, [R17+-0x8] ;  /* 0xfffff800110e7983 */ /* 0x000ea20000100a00 */
[----:B------:R-:W-:Y:S02]  /*14a0*/  SHF.R.S32.HI R19, RZ, 0x1f, R16 ;  /* 0x0000001fff137819 */ /* 0x000fe40000011410 */
[----:B------:R-:W-:Y:S01]  /*14b0*/  ISETP.NE.AND P0, PT, R32, 0x1, PT ;  /* 0x000000012000780c */ /* 0x000fe20003f05270 */
[-C--:B--2---:R-:W-:Y:S02]  /*14c0*/  IMAD R15, R15, R16.reuse, RZ ;  /* 0x000000100f0f7224 */ /* 0x084fe400078e02ff */
[----:B------:R-:W-:-:S04]  /*14d0*/  IMAD.WIDE.U32 R12, R14, R16, RZ ;  /* 0x000000100e0c7225 */ /* 0x000fc800078e00ff */
[----:B------:R-:W-:Y:S01]  /*14e0*/  IMAD R15, R14, R19, R15 ;  /* 0x000000130e0f7224 */ /* 0x000fe200078e020f */
[----:B------:R-:W-:Y:S01]  /*14f0*/  MOV R14, R12 ;  /* 0x0000000c000e7202 */ /* 0x000fe20000000f00 */
[----:B------:R-:W-:Y:S02]  /*1500*/  IMAD R19, R16, 0x8, R9 ;  /* 0x0000000810137824 */ /* 0x000fe400078e0209 */
[----:B------:R-:W-:-:S05]  /*1510*/  IMAD.IADD R15, R13, 0x1, R15 ;  /* 0x000000010d0f7824 */ /* 0x000fca00078e020f */
[----:B------:R0:W-:Y:S01]  /*1520*/  STL.64 [R19], R14 ;  /* 0x0000000e13007387 */ /* 0x0001e20000100a00 */
[----:B------:R-:W-:Y:S05]  /*1530*/  @!P0 BRA `(.L_x_10) ;  /* 0x0000000000388947 */ /* 0x000fea0003800000 */
[----:B0-----:R-:W-:Y:S01]  /*1540*/  VIADD R14, R16, 0x1 ;  /* 0x00000001100e7836 */ /* 0x001fe20000000000 */
[----:B------:R-:W-:-:S03]  /*1550*/  ISETP.NE.AND P0, PT, R32, 0x2, PT ;  /* 0x000000022000780c */ /* 0x000fc60003f05270 */
[----:B------:R-:W-:-:S04]  /*1560*/  IMAD.WIDE.U32 R12, R12, R14, RZ ;  /* 0x0000000e0c0c7225 */ /* 0x000fc800078e00ff */
[----:B------:R-:W-:-:S04]  /*1570*/  IMAD R15, R15, R14, RZ ;  /* 0x0000000e0f0f7224 */ /* 0x000fc800078e02ff */
[----:B------:R-:W-:Y:S01]  /*1580*/  IMAD.IADD R13, R13, 0x1, R15 ;  /* 0x000000010d0d7824 */ /* 0x000fe200078e020f */
[----:B------:R-:W-:-:S05]  /*1590*/  LEA R15, R14, R9, 0x3 ;  /* 0x000000090e0f7211 */ /* 0x000fca00078e18ff */
[----:B------:R3:W-:Y:S01]  /*15a0*/  STL.64 [R15], R12 ;  /* 0x0000000c0f007387 */ /* 0x0007e20000100a00 */
[----:B------:R-:W-:Y:S05]  /*15b0*/  @!P0 BRA `(.L_x_10) ;  /* 0x0000000000188947 */ /* 0x000fea0003800000 */
[----:B---3--:R-:W2:Y:S01]  /*15c0*/  LDL.64 R12, [R17+0x8] ;  /* 0x00000800110c7983 */ /* 0x008ea20000100a00 */
[----:B------:R-:W-:-:S04]  /*15d0*/  VIADD R15, R16, 0x2 ;  /* 0x00000002100f7836 */ /* 0x000fc80000000000 */
[-C--:B--2---:R-:W-:Y:S02]  /*15e0*/  IMAD R21, R13, R15.reuse, RZ ;  /* 0x0000000f0d157224 */ /* 0x084fe400078e02ff */
[----:B------:R-:W-:-:S04]  /*15f0*/  IMAD.WIDE.U32 R12, R12, R15, RZ ;  /* 0x0000000f0c0c7225 */ /* 0x000fc800078e00ff */
[----:B------:R-:W-:-:S05]  /*1600*/  IMAD.IADD R13, R13, 0x1, R21 ;  /* 0x000000010d0d7824 */ /* 0x000fca00078e0215 */
[----:B------:R4:W-:Y:S02]  /*1610*/  STL.64 [R19+0x10], R12 ;  /* 0x0000100c13007387 */ /* 0x0009e40000100a00 */
.L_x_10:
[----:B------:R-:W-:Y:S01]  /*1620*/  ISETP.GE.U32.AND P0, PT, R28, 0xf, PT ;  /* 0x0000000f1c00780c */ /* 0x000fe20003f06070 */
[----:B------:R-:W-:-:S12]  /*1630*/  HFMA2 R16, -RZ, RZ, 0, 0 ;  /* 0x00000000ff107431 */ /* 0x000fd800000001ff */
[----:B------:R-:W-:Y:S05]  /*1640*/  @!P0 BRA `(.L_x_15) ;  /* 0x0000000000648947 */ /* 0x000fea0003800000 */
[----:B------:R-:W-:-:S07]  /*1650*/  IMAD.MOV.U32 R20, RZ, RZ, RZ ;  /* 0x000000ffff147224 */ /* 0x000fce00078e00ff */
.L_x_16:
[C---:B------:R-:W-:Y:S01]  /*1660*/  IMAD R41, R20.reuse, 0x4, R1 ;  /* 0x0000000414297824 */ /* 0x040fe200078e0201 */
[C---:B------:R-:W-:Y:S01]  /*1670*/  IADD3 R24, PT, PT, R20.reuse, 0x4, RZ ;  /* 0x0000000414187810 */ /* 0x040fe20007ffe0ff */
[C---:B-12---:R-:W-:Y:S01]  /*1680*/  VIADD R25, R20.reuse, 0x5 ;  /* 0x0000000514197836 */ /* 0x046fe20000000000 */
[C---:B------:R-:W-:Y:S01]  /*1690*/  IADD3 R27, PT, PT, R20.reuse, 0x7, RZ ;  /* 0x00000007141b7810 */ /* 0x040fe20007ffe0ff */
[C---:B------:R-:W-:Y:S01]  /*16a0*/  VIADD R26, R20.reuse, 0x6 ;  /* 0x00000006141a7836 */ /* 0x040fe20000000000 */
[C---:B---34-:R-:W-:Y:S01]  /*16b0*/  IADD3 R12, PT, PT, R20.reuse, 0x8, RZ ;  /* 0x00000008140c7810 */ /* 0x058fe20007ffe0ff */
[C---:B------:R-:W-:Y:S01]  /*16c0*/  VIADD R21, R20.reuse, 0x1 ;  /* 0x0000000114157836 */ /* 0x040fe20000000000 */
[C---:B0-----:R-:W-:Y:S01]  /*16d0*/  IADD3 R15, PT, PT, R20.reuse, 0xb, RZ ;  /* 0x0000000b140f7810 */ /* 0x041fe20007ffe0ff */
[C---:B------:R-:W-:Y:S01]  /*16e0*/  VIADD R22, R20.reuse, 0x2 ;  /* 0x0000000214167836 */ /* 0x040fe20000000000 */
[C---:B------:R-:W-:Y:S01]  /*16f0*/  IADD3 R18, PT, PT, R20.reuse, 0xe, RZ ;  /* 0x0000000e14127810 */ /* 0x040fe20007ffe0ff */
[C---:B------:R-:W-:Y:S01]  /*1700*/  VIADD R13, R20.reuse, 0x9 ;  /* 0x00000009140d7836 */ /* 0x040fe20000000000 */
[----:B------:R-:W-:Y:S01]  /*1710*/  STL.128 [R41+0x10], R24 ;  /* 0x0000101829007387 */ /* 0x000fe20000100c00 */
[----:B------:R-:W-:-:S02]  /*1720*/  VIADD R14, R20, 0xa ;  /* 0x0000000a140e7836 */ /* 0x000fc40000000000 */
[C---:B------:R-:W-:Y:S02]  /*1730*/  VIADD R16, R20.reuse, 0xc ;  /* 0x0000000c14107836 */ /* 0x040fe40000000000 */
[C---:B------:R-:W-:Y:S01]  /*1740*/  VIADD R17, R20.reuse, 0xd ;  /* 0x0000000d14117836 */ /* 0x040fe20000000000 */
[----:B------:R-:W-:Y:S01]  /*1750*/  STL.128 [R41+0x20], R12 ;  /* 0x0000200c29007387 */ /* 0x000fe20000100c00 */
[C---:B------:R-:W-:Y:S02]  /*1760*/  VIADD R19, R20.reuse, 0xf ;  /* 0x0000000f14137836 */ /* 0x040fe40000000000 */
[----:B------:R-:W-:-:S03]  /*1770*/  VIADD R23, R20, 0x3 ;  /* 0x0000000314177836 */ /* 0x000fc60000000000 */
[----:B------:R-:W-:Y:S04]  /*1780*/  STL.128 [R41+0x30], R16 ;  /* 0x0000301029007387 */ /* 0x000fe80000100c00 */
[----:B------:R0:W-:Y:S02]  /*1790*/  STL.128 [R41], R20 ;  /* 0x0000001429007387 */ /* 0x0001e40000100c00 */
[----:B0-----:R-:W-:-:S04]  /*17a0*/  IADD3 R20, PT, PT, R20, 0x10, RZ ;  /* 0x0000001014147810 */ /* 0x001fc80007ffe0ff */
[----:B------:R-:W-:-:S13]  /*17b0*/  ISETP.NE.AND P0, PT, R20, R31, PT ;  /* 0x0000001f1400720c */ /* 0x000fda0003f05270 */
[----:B------:R-:W-:Y:S05]  /*17c0*/  @P0 BRA `(.L_x_16) ;  /* 0xfffffffc00a40947 */ /* 0x000fea000383ffff */
[----:B------:R-:W-:-:S07]  /*17d0*/  IMAD.MOV.U32 R16, RZ, RZ, R31 ;  /* 0x000000ffff107224 */ /* 0x000fce00078e001f */
.L_x_15:
[----:B------:R-:W-:-:S13]  /*17e0*/  ISETP.NE.AND P0, PT, R35, RZ, PT ;  /* 0x000000ff2300720c */ /* 0x000fda0003f05270 */
[----:B------:R-:W-:Y:S05]  /*17f0*/  @!P0 BRA `(.L_x_17) ;  /* 0x0000000000908947 */ /* 0x000fea0003800000 */
[----:B-1234-:R-:W-:Y:S01]  /*1800*/  VIADD R12, R35, 0xffffffff ;  /* 0xffffffff230c7836 */ /* 0x01efe20000000000 */
[----:B------:R-:W-:-:S04]  /*1810*/  ISETP.NE.AND P1, PT, R34, RZ, PT ;  /* 0x000000ff2200720c */ /* 0x000fc80003f25270 */
[----:B------:R-:W-:-:S13]  /*1820*/  ISETP.GE.U32.AND P0, PT, R12, 0x7, PT ;  /* 0x000000070c00780c */ /* 0x000fda0003f06070 */
[----:B------:R-:W-:Y:S05]  /*1830*/  @!P0 BRA `(.L_x_18) ;  /* 0x00000000002c8947 */ /* 0x000fea0003800000 */
[C---:B------:R-:W-:Y:S01]  /*1840*/  LEA R20, R16.reuse, R1, 0x2 ;  /* 0x0000000110147211 */ /* 0x040fe200078e10ff */
[C---:B------:R-:W-:Y:S01]  /*1850*/  VIADD R13, R16.reuse, 0x5 ;  /* 0x00000005100d7836 */ /* 0x040fe20000000000 */
[C---:B------:R-:W-:Y:S01]  /*1860*/  IADD3 R12, PT, PT, R16.reuse, 0x4, RZ ;  /* 0x00000004100c7810 */ /* 0x040fe20007ffe0ff */
[C---:B0-----:R-:W-:Y:S01]  /*1870*/  VIADD R14, R16.reuse, 0x6 ;  /* 0x00000006100e7836 */ /* 0x041fe20000000000 */
[C---:B------:R-:W-:Y:S01]  /*1880*/  IADD3 R15, PT, PT, R16.reuse, 0x7, RZ ;  /* 0x00000007100f7810 */ /* 0x040fe20007ffe0ff */
[C---:B------:R-:W-:Y:S02]  /*1890*/  VIADD R17, R16.reuse, 0x1 ;  /* 0x0000000110117836 */ /* 0x040fe40000000000 */
[C---:B------:R-:W-:Y:S02]  /*18a0*/  VIADD R18, R16.reuse, 0x2 ;  /* 0x0000000210127836 */ /* 0x040fe40000000000 */
[----:B------:R-:W-:Y:S01]  /*18b0*/  STL.128 [R20+0x10], R12 ;  /* 0x0000100c14007387 */ /* 0x000fe20000100c00 */
[----:B------:R-:W-:-:S05]  /*18c0*/  VIADD R19, R16, 0x3 ;  /* 0x0000000310137836 */ /* 0x000fca0000000000 */
[----:B------:R0:W-:Y:S02]  /*18d0*/  STL.128 [R20], R16 ;  /* 0x0000001014007387 */ /* 0x0001e40000100c00 */
[----:B0-----:R-:W-:-:S07]  /*18e0*/  VIADD R16, R16, 0x8 ;  /* 0x0000000810107836 */ /* 0x001fce0000000000 */
.L_x_18:
[----:B------:R-:W-:Y:S05]  /*18f0*/  @!P1 BRA `(.L_x_17) ;  /* 0x0000000000509947 */ /* 0x000fea0003800000 */
[----:B------:R-:W-:Y:S02]  /*1900*/  IADD3 R12, PT, PT, R34, -0x1, RZ ;  /* 0xffffffff220c7810 */ /* 0x000fe40007ffe0ff */
[----:B------:R-:W-:Y:S02]  /*1910*/  ISETP.NE.AND P1, PT, R30, RZ, PT ;  /* 0x000000ff1e00720c */ /* 0x000fe40003f25270 */
[----:B------:R-:W-:Y:S01]  /*1920*/  ISETP.GE.U32.AND P0, PT, R12, 0x3, PT ;  /* 0x000000030c00780c */ /* 0x000fe20003f06070 */
[----:B------:R-:W-:-:S12]  /*1930*/  IMAD.MOV.U32 R12, RZ, RZ, R16 ;  /* 0x000000ffff0c7224 */ /* 0x000fd800078e0010 */
[C---:B------:R-:W-:Y:S01]  /*1940*/  @P0 IMAD R17, R16.reuse, 0x4, R1 ;  /* 0x0000000410110824 */ /* 0x040fe200078e0201 */
[C---:B------:R-:W-:Y:S01]  /*1950*/  @P0 IADD3 R13, PT, PT, R16.reuse, 0x1, RZ ;  /* 0x00000001100d0810 */ /* 0x040fe20007ffe0ff */
[C---:B0-----:R-:W-:Y:S02]  /*1960*/  @P0 VIADD R14, R16.reuse, 0x2 ;  /* 0x00000002100e0836 */ /* 0x041fe40000000000 */
[C---:B------:R-:W-:Y:S01]  /*1970*/  @P0 VIADD R15, R16.reuse, 0x3 ;  /* 0x00000003100f0836 */ /* 0x040fe20000000000 */
[----:B------:R-:W-:-:S04]  /*1980*/  @P0 IADD3 R16, PT, PT, R16, 0x4, RZ ;  /* 0x0000000410100810 */ /* 0x000fc80007ffe0ff */
[----:B------:R0:W-:Y:S01]  /*1990*/  @P0 STL.128 [R17], R12 ;  /* 0x0000000c11000387 */ /* 0x0001e20000100c00 */
[----:B------:R-:W-:Y:S05]  /*19a0*/  @!P1 BRA `(.L_x_17) ;  /* 0x0000000000249947 */ /* 0x000fea0003800000 */
[----:B0-----:R-:W-:Y:S01]  /*19b0*/  IMAD R13, R16, 0x4, R1 ;  /* 0x00000004100d7824 */ /* 0x001fe200078e0201 */
[----:B------:R-:W-:-:S04]  /*19c0*/  ISETP.NE.AND P0, PT, R30, 0x1, PT ;  /* 0x000000011e00780c */ /* 0x000fc80003f05270 */
[----:B------:R0:W-:Y:S09]  /*19d0*/  STL [R13], R16 ;  /* 0x000000100d007387 */ /* 0x0001f20000100800 */
[----:B------:R-:W-:Y:S05]  /*19e0*/  @!P0 BRA `(.L_x_17) ;  /* 0x0000000000148947 */ /* 0x000fea0003800000 */
[----:B------:R-:W-:Y:S01]  /*19f0*/  ISETP.NE.AND P0, PT, R30, 0x2, PT ;  /* 0x000000021e00780c */ /* 0x000fe20003f05270 */
[----:B------:R-:W-:-:S05]  /*1a00*/  VIADD R12, R16, 0x1 ;  /* 0x00000001100c7836 */ /* 0x000fca0000000000 */
[----:B------:R1:W-:Y:S07]  /*1a10*/  STL [R13+0x4], R12 ;  /* 0x0000040c0d007387 */ /* 0x0003ee0000100800 */
[----:B------:R-:W-:-:S05]  /*1a20*/  @P0 IADD3 R14, PT, PT, R16, 0x2, RZ ;  /* 0x00000002100e0810 */ /* 0x000fca0007ffe0ff */
[----:B------:R1:W-:Y:S02]  /*1a30*/  @P0 STL [R13+0x8], R14 ;  /* 0x0000080e0d000387 */ /* 0x0003e40000100800 */
.L_x_17:
[----:B-1----:R-:W-:Y:S01]  /*1a40*/  IMAD.MOV.U32 R22, RZ, RZ, RZ ;  /* 0x000000ffff167224 */ /* 0x002fe200078e00ff */
[----:B------:R-:W-:Y:S01]  /*1a50*/  MOV R23, R2 ;  /* 0x0000000200177202 */ /* 0x000fe20000000f00 */
[----:B------:R-:W-:-:S07]  /*1a60*/  IMAD.MOV.U32 R21, RZ, RZ, R0 ;  /* 0x000000ffff157224 */ /* 0x000fce00078e0000 */
.L_x_27:
[----:B-1----:R-:W1:Y:S01]  /*1a70*/  LDCU UR4, c[0x0][0x388] ;  /* 0x00007100ff0477ac */ /* 0x002e620008000800 */
[----:B------:R-:W-:-:S05]  /*1a80*/  LOP3.LUT R24, RZ, R22, RZ, 0x33, !PT ;  /* 0x00000016ff187212 */ /* 0x000fca00078e33ff */
[----:B-1----:R-:W-:-:S04]  /*1a90*/  VIADD R24, R24, UR4 ;  /* 0x0000000418187c36 */ /* 0x002fc80008000000 */
[----:B0-234-:R-:W-:-:S06]  /*1aa0*/  IMAD R12, R24, 0x8, R9 ;  /* 0x00000008180c7824 */ /* 0x01dfcc00078e0209 */
[----:B------:R-:W2:Y:S01]  /*1ab0*/  LDL.64 R12, [R12] ;  /* 0x000000000c0c7983 */ /* 0x000ea20000100a00 */
[----:B------:R-:W-:Y:S01]  /*1ac0*/  BSSY.RECONVERGENT B2, `(.L_x_19) ;  /* 0x0000028000027945 */ /* 0x000fe20003800200 */
[----:B--2---:R-:W-:-:S04]  /*1ad0*/  LOP3.LUT R14, R23, R13, RZ, 0xfc, !PT ;  /* 0x0000000d170e7212 */ /* 0x004fc800078efcff */
[----:B------:R-:W-:-:S13]  /*1ae0*/  ISETP.NE.U32.AND P0, PT, R14, RZ, PT ;  /* 0x000000ff0e00720c */ /* 0x000fda0003f05070 */
[----:B------:R-:W-:Y:S05]  /*1af0*/  @P0 BRA `(.L_x_20) ;  /* 0x0000000000580947 */ /* 0x000fea0003800000 */
[----:B------:R-:W0:Y:S01]  /*1b00*/  I2F.U32.RP R13, R12 ;  /* 0x0000000c000d7306 */ /* 0x000e220000209000 */
[----:B------:R-:W-:Y:S01]  /*1b10*/  IMAD.MOV R17, RZ, RZ, -R12 ;  /* 0x000000ffff117224 */ /* 0x000fe200078e0a0c */
[----:B------:R-:W-:Y:S01]  /*1b20*/  ISETP.NE.U32.AND P3, PT, R12, RZ, PT ;  /* 0x000000ff0c00720c */ /* 0x000fe20003f65070 */
[----:B------:R-:W-:-:S05]  /*1b30*/  IMAD.MOV.U32 R23, RZ, RZ, RZ ;  /* 0x000000ffff177224 */ /* 0x000fca00078e00ff */
[----:B0-----:R-:W0:Y:S02]  /*1b40*/  MUFU.RCP R13, R13 ;  /* 0x0000000d000d7308 */ /* 0x001e240000001000 */
[----:B0-----:R-:W-:-:S06]  /*1b50*/  IADD3 R14, PT, PT, R13, 0xffffffe, RZ ;  /* 0x0ffffffe0d0e7810 */ /* 0x001fcc0007ffe0ff */
[----:B------:R0:W1:Y:S02]  /*1b60*/  F2I.FTZ.U32.TRUNC.NTZ R15, R14 ;  /* 0x0000000e000f7305 */ /* 0x000064000021f000 */
[----:B0-----:R-:W-:Y:S02]  /*1b70*/  IMAD.MOV.U32 R14, RZ, RZ, RZ ;  /* 0x000000ffff0e7224 */ /* 0x001fe400078e00ff */
[----:B-1----:R-:W-:-:S04]  /*1b80*/  IMAD R17, R17, R15, RZ ;  /* 0x0000000f11117224 */ /* 0x002fc800078e02ff */
[----:B------:R-:W-:-:S06]  /*1b90*/  IMAD.HI.U32 R16, R15, R17, R14 ;  /* 0x000000110f107227 */ /* 0x000fcc00078e000e */
[----:B------:R-:W-:-:S05]  /*1ba0*/  IMAD.HI.U32 R13, R16, R21, RZ ;  /* 0x00000015100d7227 */ /* 0x000fca00078e00ff */
[----:B------:R-:W-:-:S05]  /*1bb0*/  IADD3 R15, PT, PT, -R13, RZ, RZ ;  /* 0x000000ff0d0f7210 */ /* 0x000fca0007ffe1ff */
[----:B------:R-:W-:-:S05]  /*1bc0*/  IMAD R15, R12, R15, R21 ;  /* 0x0000000f0c0f7224 */ /* 0x000fca00078e0215 */
[----:B------:R-:W-:-:S13]  /*1bd0*/  ISETP.GE.U32.AND P0, PT, R15, R12, PT ;  /* 0x0000000c0f00720c */ /* 0x000fda0003f06070 */
[----:B------:R-:W-:Y:S02]  /*1be0*/  @P0 IMAD.IADD R15, R15, 0x1, -R12 ;  /* 0x000000010f0f0824 */ /* 0x000fe400078e0a0c */
[----:B------:R-:W-:-:S03]  /*1bf0*/  @P0 VIADD R13, R13, 0x1 ;  /* 0x000000010d0d0836 */ /* 0x000fc60000000000 */
[----:B------:R-:W-:-:S13]  /*1c00*/  ISETP.GE.U32.AND P1, PT, R15, R12, PT ;  /* 0x0000000c0f00720c */ /* 0x000fda0003f26070 */
[----:B------:R-:W-:Y:S02]  /*1c10*/  @P1 IADD3 R13, PT, PT, R13, 0x1, RZ ;  /* 0x000000010d0d1810 */ /* 0x000fe40007ffe0ff */
[----:B------:R-:W-:-:S05]  /*1c20*/  @!P3 LOP3.LUT R13, RZ, R12, RZ, 0x33, !PT ;  /* 0x0000000cff0db212 */ /* 0x000fca00078e33ff */
[----:B------:R-:W-:-:S04]  /*1c30*/  IMAD.MOV R14, RZ, RZ, -R13 ;  /* 0x000000ffff0e7224 */ /* 0x000fc800078e0a0d */
[----:B------:R-:W-:Y:S01]  /*1c40*/  IMAD R21, R12, R14, R21 ;  /* 0x0000000e0c157224 */ /* 0x000fe200078e0215 */
[----:B------:R-:W-:Y:S06]  /*1c50*/  BRA `(.L_x_21) ;  /* 0x0000000000387947 */ /* 0x000fec0003800000 */
.L_x_20:
[----:B------:R-:W-:Y:S01]  /*1c60*/  MOV R26, R12 ;  /* 0x0000000c001a7202 */ /* 0x000fe20000000f00 */
[----:B------:R-:W-:Y:S01]  /*1c70*/  IMAD.MOV.U32 R25, RZ, RZ, R13 ;  /* 0x000000ffff197224 */ /* 0x000fe200078e000d */
[----:B------:R-:W-:-:S07]  /*1c80*/  MOV R20, 0x1ca0 ;  /* 0x00001ca000147802 */ /* 0x000fce0000000f00 */
[----:B------:R-:W-:Y:S05]  /*1c90*/  CALL.REL.NOINC `($__internal_0_$__cuda_sm20_div_s64) ;  /* 0x0000001400847944 */ /* 0x000fea0003c00000 */
[----:B------:R-:W-:Y:S01]  /*1ca0*/  IADD3 R19, P0, PT, RZ, -R16, RZ ;  /* 0x80000010ff137210 */ /* 0x000fe20007f1e0ff */
[----:B------:R-:W-:Y:S01]  /*1cb0*/  IMAD.MOV.U32 R15, RZ, RZ, R23 ;  /* 0x000000ffff0f7224 */ /* 0x000fe200078e0017 */
[----:B------:R-:W-:-:S03]  /*1cc0*/  MOV R14, R21 ;  /* 0x00000015000e7202 */ /* 0x000fc60000000f00 */
[----:B------:R-:W-:Y:S02]  /*1cd0*/  IMAD.X R17, RZ, RZ, ~R17, P0 ;  /* 0x000000ffff117224 */ /* 0x000fe400000e0e11 */
[----:B------:R-:W-:-:S04]  /*1ce0*/  IMAD.WIDE.U32 R14, R12, R19, R14 ;  /* 0x000000130c0e7225 */ /* 0x000fc800078e000e */
[----:B------:R-:W-:Y:S02]  /*1cf0*/  IMAD R17, R17, R12, RZ ;  /* 0x0000000c11117224 */ /* 0x000fe400078e02ff */
[----:B------:R-:W-:Y:S02]  /*1d00*/  IMAD.MOV.U32 R21, RZ, RZ, R14 ;  /* 0x000000ffff157224 */ /* 0x000fe400078e000e */
[----:B------:R-:W-:Y:S01]  /*1d10*/  IMAD R17, R13, R19, R17 ;  /* 0x000000130d117224 */ /* 0x000fe200078e0211 */
[----:B------:R-:W-:-:S04]  /*1d20*/  MOV R13, R16 ;  /* 0x00000010000d7202 */ /* 0x000fc80000000f00 */
[----:B------:R-:W-:-:S07]  /*1d30*/  IADD3 R23, PT, PT, R15, R17, RZ ;  /* 0x000000110f177210 */ /* 0x000fce0007ffe0ff */
.L_x_21:
[----:B------:R-:W-:Y:S05]  /*1d40*/  BSYNC.RECONVERGENT B2 ;  /* 0x0000000000027941 */ /* 0x000fea0003800200 */
.L_x_19:
[----:B------:R-:W-:-:S06]  /*1d50*/  IMAD.U32 R12, R13, 0x4, R1 ;  /* 0x000000040d0c7824 */ /* 0x000fcc00078e0001 */
[----:B------:R-:W2:Y:S01]  /*1d60*/  LDL R12, [R12] ;  /* 0x000000000c0c7983 */ /* 0x000ea20000100800 */
[----:B------:R-:W-:Y:S01]  /*1d70*/  LEA R15, R22, R11, 0x2 ;  /* 0x0000000b160f7211 */ /* 0x000fe200078e10ff */
[----:B------:R-:W-:Y:S01]  /*1d80*/  BSSY.RECONVERGENT B2, `(.L_x_22) ;  /* 0x0000029000027945 */ /* 0x000fe20003800200 */
[----:B------:R-:W-:-:S03]  /*1d90*/  ISETP.GT.AND P0, PT, R24, R13, PT ;  /* 0x0000000d1800720c */ /* 0x000fc60003f04270 */
[----:B--2---:R0:W-:Y:S10]  /*1da0*/  STL [R15], R12 ;  /* 0x0000000c0f007387 */ /* 0x0041f40000100800 */
[----:B------:R-:W-:Y:S05]  /*1db0*/  @!P0 BRA `(.L_x_23) ;  /* 0x0000000000948947 */ /* 0x000fea0003800000 */
[----:B0-----:R-:W-:Y:S01]  /*1dc0*/  IMAD.IADD R15, R22, 0x1, R13 ;  /* 0x00000001160f7824 */ /* 0x001fe200078e020d */
[----:B------:R-:W-:Y:S04]  /*1dd0*/  BSSY.RECONVERGENT B3, `(.L_x_24) ;  /* 0x0000014000037945 */ /* 0x000fe80003800200 */
[----:B------:R-:W-:-:S04]  /*1de0*/  IADD3 R12, PT, PT, -R15, R28, RZ ;  /* 0x0000001c0f0c7210 */ /* 0x000fc80007ffe1ff */
[----:B------:R-:W-:Y:S01]  /*1df0*/  LOP3.LUT P0, R16, R12, 0x3, RZ, 0xc0, !PT ;  /* 0x000000030c107812 */ /* 0x000fe2000780c0ff */
[----:B------:R-:W-:-:S12]  /*1e00*/  IMAD.MOV.U32 R12, RZ, RZ, R13 ;  /* 0x000000ffff0c7224 */ /* 0x000fd800078e000d */
[----:B------:R-:W-:Y:S05]  /*1e10*/  @!P0 BRA `(.L_x_25) ;  /* 0x00000000003c8947 */ /* 0x000fea0003800000 */
[----:B------:R-:W-:-:S04]  /*1e20*/  SHF.R.S64 R12, RZ, 0x1e, R13 ;  /* 0x0000001eff0c7819 */ /* 0x000fc8000000100d */
[----:B------:R-:W-:-:S05]  /*1e30*/  IADD3 R17, PT, PT, R1, R12, RZ ;  /* 0x0000000c01117210 */ /* 0x000fca0007ffe0ff */
[----:B------:R-:W2:Y:S01]  /*1e40*/  LDL R14, [R17+0x4] ;  /* 0x00000400110e7983 */ /* 0x000ea20000100800 */
[----:B------:R-:W-:Y:S01]  /*1e50*/  ISETP.NE.AND P0, PT, R16, 0x1, PT ;  /* 0x000000011000780c */ /* 0x000fe20003f05270 */
[----:B------:R-:W-:Y:S02]  /*1e60*/  VIADD R12, R13, 0x1 ;  /* 0x000000010d0c7836 */ /* 0x000fe40000000000 */
[----:B--2---:R0:W-:Y:S10]  /*1e70*/  STL [R17], R14 ;  /* 0x0000000e11007387 */ /* 0x0041f40000100800 */
[----:B------:R-:W-:Y:S05]  /*1e80*/  @!P0 BRA `(.L_x_25) ;  /* 0x0000000000208947 */ /* 0x000fea0003800000 */
[----:B0-----:R-:W2:Y:S01]  /*1e90*/  LDL R14, [R17+0x8] ;  /* 0x00000800110e7983 */ /* 0x001ea20000100800 */
[----:B------:R-:W-:Y:S02]  /*1ea0*/  ISETP.NE.AND P0, PT, R16, 0x2, PT ;  /* 0x000000021000780c */ /* 0x000fe40003f05270 */
[----:B------:R-:W-:Y:S01]  /*1eb0*/  IADD3 R12, PT, PT, R13, 0x2, RZ ;  /* 0x000000020d0c7810 */ /* 0x000fe20007ffe0ff */
[----:B--2---:R1:W-:Y:S10]  /*1ec0*/  STL [R17+0x4], R14 ;  /* 0x0000040e11007387 */ /* 0x0043f40000100800 */
[----:B------:R-:W-:Y:S05]  /*1ed0*/  @!P0 BRA `(.L_x_25) ;  /* 0x00000000000c8947 */ /* 0x000fea0003800000 */
[----:B-1----:R-:W2:Y:S01]  /*1ee0*/  LDL R14, [R17+0xc] ;  /* 0x00000c00110e7983 */ /* 0x002ea20000100800 */
[----:B------:R-:W-:-:S03]  /*1ef0*/  VIADD R12, R13, 0x3 ;  /* 0x000000030d0c7836 */ /* 0x000fc60000000000 */
[----:B--2---:R2:W-:Y:S04]  /*1f00*/  STL [R17+0x8], R14 ;  /* 0x0000080e11007387 */ /* 0x0045e80000100800 */
.L_x_25:
[----:B------:R-:W-:Y:S05]  /*1f10*/  BSYNC.RECONVERGENT B3 ;  /* 0x0000000000037941 */ /* 0x000fea0003800200 */
.L_x_24:
[----:B------:R-:W-:-:S04]  /*1f20*/  IADD3 R13, PT, PT, R38, -R15, RZ ;  /* 0x8000000f260d7210 */ /* 0x000fc80007ffe0ff */
[----:B------:R-:W-:-:S13]  /*1f30*/  ISETP.GE.U32.AND P0, PT, R13, 0x3, PT ;  /* 0x000000030d00780c */ /* 0x000fda0003f06070 */
[----:B------:R-:W-:Y:S05]  /*1f40*/  @!P0 BRA `(.L_x_23) ;  /* 0x0000000000308947 */ /* 0x000fea0003800000 */
.L_x_26:
[----:B0-----:R-:W-:-:S05]  /*1f50*/  IMAD R13, R12, 0x4, R1 ;  /* 0x000000040c0d7824 */ /* 0x001fca00078e0201 */
[----:B012---:R-:W2:Y:S04]  /*1f60*/  LDL R14, [R13+0x4] ;  /* 0x000004000d0e7983 */ /* 0x007ea80000100800 */
[----:B------:R-:W3:Y:S04]  /*1f70*/  LDL R16, [R13+0x8] ;  /* 0x000008000d107983 */ /* 0x000ee80000100800 */
[----:B------:R-:W4:Y:S04]  /*1f80*/  LDL R18, [R13+0xc] ;  /* 0x00000c000d127983 */ /* 0x000f280000100800 */
[----:B------:R-:W5:Y:S01]  /*1f90*/  LDL R20, [R13+0x10] ;  /* 0x000010000d147983 */ /* 0x000f620000100800 */
[----:B------:R-:W-:-:S04]  /*1fa0*/  IADD3 R12, PT, PT, R12, 0x4, RZ ;  /* 0x000000040c0c7810 */ /* 0x000fc80007ffe0ff */
[----:B------:R-:W-:Y:S01]  /*1fb0*/  ISETP.GE.AND P0, PT, R12, R24, PT ;  /* 0x000000180c00720c */ /* 0x000fe20003f06270 */
[----:B--2---:R0:W-:Y:S04]  /*1fc0*/  STL [R13], R14 ;  /* 0x0000000e0d007387 */ /* 0x0041e80000100800 */
[----:B---3--:R0:W-:Y:S04]  /*1fd0*/  STL [R13+0x4], R16 ;  /* 0x000004100d007387 */ /* 0x0081e80000100800 */
[----:B----4-:R0:W-:Y:S04]  /*1fe0*/  STL [R13+0x8], R18 ;  /* 0x000008120d007387 */ /* 0x0101e80000100800 */
[----:B-----5:R0:W-:Y:S01]  /*1ff0*/  STL [R13+0xc], R20 ;  /* 0x00000c140d007387 */ /* 0x0201e20000100800 */
[----:B------:R-:W-:Y:S05]  /*2000*/  @!P0 BRA `(.L_x_26) ;  /* 0xfffffffc00d08947 */ /* 0x000fea000383ffff */
.L_x_23:
[----:B------:R-:W-:Y:S05]  /*2010*/  BSYNC.RECONVERGENT B2 ;  /* 0x0000000000027941 */ /* 0x000fea0003800200 */
.L_x_22:
[----:B------:R-:W3:Y:S01]  /*2020*/  LDCU UR4, c[0x0][0x388] ;  /* 0x00007100ff0477ac */ /* 0x000ee20008000800 */
[----:B------:R-:W-:-:S05]  /*2030*/  VIADD R22, R22, 0x1 ;  /* 0x0000000116167836 */ /* 0x000fca0000000000 */
[----:B---3--:R-:W-:-:S13]  /*2040*/  ISETP.NE.AND P0, PT, R22, UR4, PT ;  /* 0x0000000416007c0c */ /* 0x008fda000bf05270 */
[----:B------:R-:W-:Y:S05]  /*2050*/  @P0 BRA `(.L_x_27) ;  /* 0xfffffff800840947 */ /* 0x000fea000383ffff */
[----:B------:R-:W-:Y:S01]  /*2060*/  HFMA2 R26, -RZ, RZ, 0, 0 ;  /* 0x00000000ff1a7431 */ /* 0x000fe200000001ff */
[----:B------:R-:W-:Y:S06]  /*2070*/  @!P2 BRA `(.L_x_28) ;  /* 0x0000000400a8a947 */ /* 0x000fec0003800000 */
[----:B------:R-:W-:Y:S01]  /*2080*/  ISETP.GE.U32.AND P0, PT, R38, 0x7, PT ;  /* 0x000000072600780c */ /* 0x000fe20003f06070 */
[----:B------:R-:W-:Y:S01]  /*2090*/  IMAD.MOV.U32 R26, RZ, RZ, RZ ;  /* 0x000000ffff1a7224 */ /* 0x000fe200078e00ff */
[----:B0-----:R-:W-:-:S11]  /*20a0*/  MOV R20, 0x1 ;  /* 0x0000000100147802 */ /* 0x001fd60000000f00 */
[----:B------:R-:W-:Y:S05]  /*20b0*/  @!P0 BRA `(.L_x_29) ;  /* 0x0000000000a48947 */ /* 0x000fea0003800000 */
[----:B------:R-:W-:Y:S01]  /*20c0*/  IMAD.MOV.U32 R26, RZ, RZ, RZ ;  /* 0x000000ffff1a7224 */ /* 0x000fe200078e00ff */
[----:B------:R-:W-:-:S07]  /*20d0*/  MOV R44, 0x1 ;  /* 0x00000001002c7802 */ /* 0x000fce0000000f00 */
.L_x_30:
[----:B------:R-:W-:Y:S01]  /*20e0*/  IMAD R22, R44, 0x4, R11 ;  /* 0x000000042c167824 */ /* 0x000fe200078e020b */
[----:B------:R-:W0:Y:S04]  /*20f0*/  LDC.64 R20, c[0x0][0x380] ;  /* 0x0000e000ff147b82 */ /* 0x000e280000000a00 */
[----:B-12---:R-:W2:Y:S04]  /*2100*/  LDL.128 R12, [R22+-0x4] ;  /* 0xfffffc00160c7983 */ /* 0x006ea80000100c00 */
[----:B------:R-:W3:Y:S04]  /*2110*/  LDL.128 R16, [R22+0xc] ;  /* 0x00000c0016107983 */ /* 0x000ee80000100c00 */
[----:B------:R-:W4:Y:S01]  /*2120*/  LDL R24, [R22+0x1c] ;  /* 0x00001c0016187983 */ /* 0x000f220000100800 */
[----:B--2---:R-:W-:-:S02]  /*2130*/  IMAD R23, R12, UR4, R13 ;  /* 0x000000040c177c24 */ /* 0x004fc4000f8e020d */
[----:B------:R-:W-:Y:S02]  /*2140*/  IMAD R47, R13, UR4, R14 ;  /* 0x000000040d2f7c24 */ /* 0x000fe4000f8e020e */
[----:B------:R-:W-:Y:S02]  /*2150*/  IMAD R25, R14, UR4, R15 ;  /* 0x000000040e197c24 */ /* 0x000fe4000f8e020f */
[----:B---3--:R-:W-:Y:S02]  /*2160*/  IMAD R45, R15, UR4, R16 ;  /* 0x000000040f2d7c24 */ /* 0x008fe4000f8e0210 */
[----:B0-----:R-:W-:-:S04]  /*2170*/  IMAD.WIDE R12, R23, 0x4, R20 ;  /* 0x00000004170c7825 */ /* 0x001fc800078e0214 */
[----:B------:R-:W-:Y:S02]  /*2180*/  IMAD.WIDE R46, R47, 0x4, R20 ;  /* 0x000000042f2e7825 */ /* 0x000fe400078e0214 */
[----:B------:R0:W2:Y:S02]  /*2190*/  LDG.E R13, desc[UR8][R12.64] ;  /* 0x000000080c0d7981 */ /* 0x0000a4000c1e1900 */
[----:B------:R-:W-:Y:S02]  /*21a0*/  IMAD R41, R16, UR4, R17 ;  /* 0x0000000410297c24 */ /* 0x000fe4000f8e0211 */
[----:B----4-:R-:W-:Y:S01]  /*21b0*/  IMAD R27, R19, UR4, R24 ;  /* 0x00000004131b7c24 */ /* 0x010fe2000f8e0218 */
[----:B------:R-:W2:Y:S01]  /*21c0*/  LDG.E R46, desc[UR8][R46.64] ;  /* 0x000000082e2e7981 */ /* 0x000ea2000c1e1900 */
[----:B------:R-:W-:Y:S02]  /*21d0*/  IMAD R17, R17, UR4, R18 ;  /* 0x0000000411117c24 */ /* 0x000fe4000f8e0212 */
[----:B------:R-:W-:-:S04]  /*21e0*/  IMAD.WIDE R24, R25, 0x4, R20 ;  /* 0x0000000419187825 */ /* 0x000fc800078e0214 */
[----:B------:R-:W-:Y:S02]  /*21f0*/  IMAD.WIDE R22, R45, 0x4, R20 ;  /* 0x000000042d167825 */ /* 0x000fe400078e0214 */
[----:B------:R1:W3:Y:S02]  /*2200*/  LDG.E R24, desc[UR8][R24.64] ;  /* 0x0000000818187981 */ /* 0x0002e4000c1e1900 */
[----:B------:R-:W-:Y:S02]  /*2210*/  IMAD R15, R18, UR4, R19 ;  /* 0x00000004120f7c24 */ /* 0x000fe4000f8e0213 */
[--C-:B------:R-:W-:Y:S01]  /*2220*/  IMAD.WIDE R18, R41, 0x4, R20.reuse ;  /* 0x0000000429127825 */ /* 0x100fe200078e0214 */
[----:B------:R-:W3:Y:S03]  /*2230*/  LDG.E R22, desc[UR8][R22.64] ;  /* 0x0000000816167981 */ /* 0x000ee6000c1e1900 */
[----:B------:R-:W-:-:S02]  /*2240*/  IMAD.WIDE R16, R17, 0x4, R20 ;  /* 0x0000000411107825 */ /* 0x000fc400078e0214 */
[----:B------:R-:W4:Y:S02]  /*2250*/  LDG.E R18, desc[UR8][R18.64] ;  /* 0x0000000812127981 */ /* 0x000f24000c1e1900 */
[--C-:B------:R-:W-:Y:S02]  /*2260*/  IMAD.WIDE R14, R15, 0x4, R20.reuse ;  /* 0x000000040f0e7825 */ /* 0x100fe400078e0214 */
[----:B------:R-:W4:Y:S02]  /*2270*/  LDG.E R16, desc[UR8][R16.64] ;  /* 0x0000000810107981 */ /* 0x000f24000c1e1900 */
[----:B------:R-:W-:Y:S02]  /*2280*/  IMAD.WIDE R20, R27, 0x4, R20 ;  /* 0x000000041b147825 */ /* 0x000fe400078e0214 */
[----:B------:R-:W5:Y:S04]  /*2290*/  LDG.E R14, desc[UR8][R14.64] ;  /* 0x000000080e0e7981 */ /* 0x000f68000c1e1900 */
[----:B------:R-:W5:Y:S01]  /*22a0*/  LDG.E R20, desc[UR8][R20.64] ;  /* 0x0000000814147981 */ /* 0x000f62000c1e1900 */
[----:B0-----:R-:W-:-:S02]  /*22b0*/  IADD3 R12, PT, PT, R44, 0x7, RZ ;  /* 0x000000072c0c7810 */ /* 0x001fc40007ffe0ff */
[----:B-1----:R-:W-:-:S04]  /*22c0*/  LOP3.LUT R25, R28, 0xfffffff8, RZ, 0xc0, !PT ;  /* 0xfffffff81c197812 */ /* 0x002fc800078ec0ff */
[----:B------:R-:W-:Y:S01]  /*22d0*/  ISETP.NE.AND P0, PT, R12, R25, PT ;  /* 0x000000190c00720c */ /* 0x000fe20003f05270 */
[----:B------:R-:W-:Y:S01]  /*22e0*/  VIADD R44, R44, 0x8 ;  /* 0x000000082c2c7836 */ /* 0x000fe20000000000 */
[----:B--2---:R-:W-:-:S04]  /*22f0*/  IADD3 R13, PT, PT, R46, R13, R26 ;  /* 0x0000000d2e0d7210 */ /* 0x004fc80007ffe01a */
[----:B---3--:R-:W-:-:S04]  /*2300*/  IADD3 R13, PT, PT, R22, R24, R13 ;  /* 0x00000018160d7210 */ /* 0x008fc80007ffe00d */
[----:B----4-:R-:W-:-:S04]  /*2310*/  IADD3 R13, PT, PT, R16, R18, R13 ;  /* 0x00000012100d7210 */ /* 0x010fc80007ffe00d */
[----:B-----5:R-:W-:Y:S01]  /*2320*/  IADD3 R26, PT, PT, R20, R14, R13 ;  /* 0x0000000e141a7210 */ /* 0x020fe20007ffe00d */
[----:B------:R-:W-:Y:S06]  /*2330*/  @P0 BRA `(.L_x_30) ;  /* 0xfffffffc00680947 */ /* 0x000fec000383ffff */
[----:B------:R-:W-:-:S07]  /*2340*/  MOV R20, R44 ;  /* 0x0000002c00147202 */ /* 0x000fce0000000f00 */
.L_x_29:
[----:B------:R-:W-:-:S13]  /*2350*/  LOP3.LUT P0, RZ, R28, 0x7, RZ, 0xc0, !PT ;  /* 0x000000071cff7812 */ /* 0x000fda000780c0ff */
[----:B------:R-:W-:Y:S05]  /*2360*/  @!P0 BRA `(.L_x_28) ;  /* 0x0000000000ec8947 */ /* 0x000fea0003800000 */
[----:B------:R-:W-:Y:S02]  /*2370*/  ISETP.GE.U32.AND P0, PT, R36, 0x3, PT ;  /* 0x000000032400780c */ /* 0x000fe40003f06070 */
[----:B------:R-:W-:-:S11]  /*2380*/  ISETP.NE.AND P1, PT, R32, RZ, PT ;  /* 0x000000ff2000720c */ /* 0x000fd60003f25270 */
[----:B------:R-:W-:Y:S05]  /*2390*/  @!P0 BRA `(.L_x_31) ;  /* 0x0000000000748947 */ /* 0x000fea0003800000 */
[C---:B------:R-:W-:Y:S01]  /*23a0*/  IADD3 R12, PT, PT, R20.reuse, 0x1, RZ ;  /* 0x00000001140c7810 */ /* 0x040fe20007ffe0ff */
[C-C-:B------:R-:W-:Y:S01]  /*23b0*/  IMAD R15, R20.reuse, 0x4, R11.reuse ;  /* 0x00000004140f7824 */ /* 0x140fe200078e020b */
[C---:B------:R-:W-:Y:S01]  /*23c0*/  IADD3 R16, PT, PT, R20.reuse, 0x2, RZ ;  /* 0x0000000214107810 */ /* 0x040fe20007ffe0ff */
[--C-:B------:R-:W-:Y:S02]  /*23d0*/  IMAD R21, R20, 0x4, R11.reuse ;  /* 0x0000000414157824 */ /* 0x100fe400078e020b */
[----:B------:R-:W-:Y:S01]  /*23e0*/  IMAD R22, R12, 0x4, R11 ;  /* 0x000000040c167824 */ /* 0x000fe200078e020b */
[----:B------:R-:W-:Y:S01]  /*23f0*/  LEA R23, R16, R11, 0x2 ;  /* 0x0000000b10177211 */ /* 0x000fe200078e10ff */
[----:B-12---:R-:W2:Y:S01]  /*2400*/  LDL R17, [R15] ;  /* 0x000000000f117983 */ /* 0x006ea20000100800 */
[----:B------:R-:W0:Y:S03]  /*2410*/  LDC.64 R12, c[0x0][0x380] ;  /* 0x0000e000ff0c7b82 */ /* 0x000e260000000a00 */
[----:B------:R-:W2:Y:S04]  /*2420*/  LDL R14, [R21+-0x4] ;  /* 0xfffffc00150e7983 */ /* 0x000ea80000100800 */
[----:B------:R-:W3:Y:S04]  /*2430*/  LDL R22, [R22] ;  /* 0x0000000016167983 */ /* 0x000ee80000100800 */
[----:B------:R-:W4:Y:S04]  /*2440*/  LDL R25, [R15+0xc] ;  /* 0x00000c000f197983 */ /* 0x000f280000100800 */
[----:B------:R-:W4:Y:S04]  /*2450*/  LDL R24, [R21+0x8] ;  /* 0x0000080015187983 */ /* 0x000f280000100800 */
[----:B------:R-:W5:Y:S04]  /*2460*/  LDL R16, [R21+0x4] ;  /* 0x0000040015107983 */ /* 0x000f680000100800 */
[----:B------:R-:W5:Y:S01]  /*2470*/  LDL R23, [R23] ;  /* 0x0000000017177983 */ /* 0x000f620000100800 */
[----:B--2---:R-:W-:-:S02]  /*2480*/  IMAD R19, R14, UR4, R17 ;  /* 0x000000040e137c24 */ /* 0x004fc4000f8e0211 */
[----:B---3--:R-:W-:Y:S02]  /*2490*/  IMAD R17, R17, UR4, R22 ;  /* 0x0000000411117c24 */ /* 0x008fe4000f8e0216 */
[----:B0-----:R-:W-:-:S04]  /*24a0*/  IMAD.WIDE R18, R19, 0x4, R12 ;  /* 0x0000000413127825 */ /* 0x001fc800078e020c */
[----:B----4-:R-:W-:Y:S02]  /*24b0*/  IMAD R27, R24, UR4, R25 ;  /* 0x00000004181b7c24 */ /* 0x010fe4000f8e0219 */
[----:B------:R-:W2:Y:S02]  /*24c0*/  LDG.E R19, desc[UR8][R18.64] ;  /* 0x0000000812137981 */ /* 0x000ea4000c1e1900 */
[----:B------:R-:W-:-:S04]  /*24d0*/  IMAD.WIDE R14, R27, 0x4, R12 ;  /* 0x000000041b0e7825 */ /* 0x000fc800078e020c */
[----:B-----5:R-:W-:Y:S02]  /*24e0*/  IMAD R25, R16, UR4, R23 ;  /* 0x0000000410197c24 */ /* 0x020fe4000f8e0217 */
[--C-:B------:R-:W-:Y:S01]  /*24f0*/  IMAD.WIDE R16, R17, 0x4, R12.reuse ;  /* 0x0000000411107825 */ /* 0x100fe200078e020c */
[----:B------:R-:W3:Y:S03]  /*2500*/  LDG.E R14, desc[UR8][R14.64] ;  /* 0x000000080e0e7981 */ /* 0x000ee6000c1e1900 */
[----:B------:R-:W-:Y:S02]  /*2510*/  IMAD.WIDE R12, R25, 0x4, R12 ;  /* 0x00000004190c7825 */ /* 0x000fe400078e020c */
[----:B------:R-:W2:Y:S04]  /*2520*/  LDG.E R16, desc[UR8][R16.64] ;  /* 0x0000000810107981 */ /* 0x000ea8000c1e1900 */
[----:B------:R-:W3:Y:S01]  /*2530*/  LDG.E R13, desc[UR8][R12.64] ;  /* 0x000000080c0d7981 */ /* 0x000ee2000c1e1900 */
[----:B------:R-:W-:Y:S01]  /*2540*/  VIADD R20, R20, 0x4 ;  /* 0x0000000414147836 */ /* 0x000fe20000000000 */
[----:B--2---:R-:W-:-:S04]  /*2550*/  IADD3 R26, PT, PT, R16, R19, R26 ;  /* 0x00000013101a7210 */ /* 0x004fc80007ffe01a */
[----:B---3--:R-:W-:-:S07]  /*2560*/  IADD3 R26, PT, PT, R14, R13, R26 ;  /* 0x0000000d0e1a7210 */ /* 0x008fce0007ffe01a */
.L_x_31:
[----:B------:R-:W-:Y:S05]  /*2570*/  @!P1 BRA `(.L_x_28) ;  /* 0x0000000000689947 */ /* 0x000fea0003800000 */
[C---:B------:R-:W-:Y:S02]  /*2580*/  LOP3.LUT R12, R33.reuse, 0x3, RZ, 0xc0, !PT ;  /* 0x00000003210c7812 */ /* 0x040fe400078ec0ff */
[----:B------:R-:W-:Y:S02]  /*2590*/  LOP3.LUT P1, RZ, R33, 0x1, RZ, 0xc0, !PT ;  /* 0x0000000121ff7812 */ /* 0x000fe4000782c0ff */
[----:B------:R-:W-:-:S11]  /*25a0*/  ISETP.NE.AND P0, PT, R12, 0x1, PT ;  /* 0x000000010c00780c */ /* 0x000fd60003f05270 */
[----:B------:R-:W0:Y:S02]  /*25b0*/  @P1 LDC.64 R12, c[0x0][0x380] ;  /* 0x0000e000ff0c1b82 */ /* 0x000e240000000a00 */
[C---:B------:R-:W-:Y:S01]  /*25c0*/  @P0 LEA R15, R20.reuse, R11, 0x2 ;  /* 0x0000000b140f0211 */ /* 0x040fe200078e10ff */
[C---:B------:R-:W-:Y:S01]  /*25d0*/  @P0 IMAD R22, R20.reuse, 0x4, R11 ;  /* 0x0000000414160824 */ /* 0x040fe200078e020b */
[----:B------:R-:W-:-:S04]  /*25e0*/  @P0 IADD3 R20, PT, PT, R20, 0x2, RZ ;  /* 0x0000000214140810 */ /* 0x000fc80007ffe0ff */
[----:B------:R-:W3:Y:S01]  /*25f0*/  @P0 LDL R15, [R15+-0x4] ;  /* 0xfffffc000f0f0983 */ /* 0x000ee20000100800 */
[C---:B------:R-:W-:Y:S01]  /*2600*/  @P1 IMAD R18, R20.reuse, 0x4, R11 ;  /* 0x0000000414121824 */ /* 0x040fe200078e020b */
[----:B------:R-:W-:Y:S01]  /*2610*/  @P1 LEA R20, R20, R11, 0x2 ;  /* 0x0000000b14141211 */ /* 0x000fe200078e10ff */
[----:B-12---:R-:W1:Y:S01]  /*2620*/  @P0 LDC.64 R16, c[0x0][0x380] ;  /* 0x0000e000ff100b82 */ /* 0x006e620000000a00 */
[----:B------:R-:W3:Y:S04]  /*2630*/  @P0 LDL R19, [R22] ;  /* 0x0000000016130983 */ /* 0x000ee80000100800 */
[----:B------:R-:W2:Y:S04]  /*2640*/  @P0 LDL R14, [R22+0x4] ;  /* 0x00000400160e0983 */ /* 0x000ea80000100800 */
[----:B------:R-:W4:Y:S04]  /*2650*/  @P1 LDL R18, [R18+-0x4] ;  /* 0xfffffc0012121983 */ /* 0x000f280000100800 */
[----:B------:R-:W4:Y:S01]  /*2660*/  @P1 LDL R21, [R20] ;  /* 0x0000000014151983 */ /* 0x000f220000100800 */
[----:B---3--:R-:W-:-:S02]  /*2670*/  @P0 IMAD R23, R15, UR4, R19 ;  /* 0x000000040f170c24 */ /* 0x008fc4000f8e0213 */
[----:B--2---:R-:W-:Y:S02]  /*2680*/  @P0 IMAD R19, R19, UR4, R14 ;  /* 0x0000000413130c24 */ /* 0x004fe4000f8e020e */
[----:B-1----:R-:W-:-:S04]  /*2690*/  @P0 IMAD.WIDE R14, R23, 0x4, R16 ;  /* 0x00000004170e0825 */ /* 0x002fc800078e0210 */
[----:B------:R-:W-:Y:S02]  /*26a0*/  @P0 IMAD.WIDE R16, R19, 0x4, R16 ;  /* 0x0000000413100825 */ /* 0x000fe400078e0210 */
[----:B------:R-:W2:Y:S02]  /*26b0*/  @P0 LDG.E R14, desc[UR8][R14.64] ;  /* 0x000000080e0e0981 */ /* 0x000ea4000c1e1900 */
[----:B----4-:R-:W-:Y:S02]  /*26c0*/  @P1 IMAD R21, R18, UR4, R21 ;  /* 0x0000000412151c24 */ /* 0x010fe4000f8e0215 */
[----:B------:R-:W2:Y:S02]  /*26d0*/  @P0 LDG.E R17, desc[UR8][R16.64] ;  /* 0x0000000810110981 */ /* 0x000ea4000c1e1900 */
[----:B0-----:R-:W-:-:S06]  /*26e0*/  @P1 IMAD.WIDE R12, R21, 0x4, R12 ;  /* 0x00000004150c1825 */ /* 0x001fcc00078e020c */
[----:B------:R-:W3:Y:S01]  /*26f0*/  @P1 LDG.E R13, desc[UR8][R12.64] ;  /* 0x000000080c0d1981 */ /* 0x000ee2000c1e1900 */
[----:B--2---:R-:W-:-:S05]  /*2700*/  @P0 IADD3 R26, PT, PT, R17, R14, R26 ;  /* 0x0000000e111a0210 */ /* 0x004fca0007ffe01a */
[----:B---3--:R-:W-:-:S07]  /*2710*/  @P1 IMAD.IADD R26, R26, 0x1, R13 ;  /* 0x000000011a1a1824 */ /* 0x008fce00078e020d */
.L_x_28:
[----:B012---:R-:W-:Y:S01]  /*2720*/  LEA R14, R28, R11, 0x2 ;  /* 0x0000000b1c0e7211 */ /* 0x007fe200078e10ff */
[----:B------:R-:W2:Y:S01]  /*2730*/  LDL R15, [R1+0xc0] ;  /* 0x0000c000010f7983 */ /* 0x000ea20000100800 */
[----:B------:R-:W0:Y:S04]  /*2740*/  LDC.64 R12, c[0x0][0x380] ;  /* 0x0000e000ff0c7b82 */ /* 0x000e280000000a00 */
[----:B------:R-:W2:Y:S01]  /*2750*/  LDL R14, [R14] ;  /* 0x000000000e0e7983 */ /* 0x000ea20000100800 */
[----:B------:R-:W-:Y:S01]  /*2760*/  IADD3 R8, P0, PT, R8, 0x1, RZ ;  /* 0x0000000108087810 */ /* 0x000fe20007f1e0ff */
[----:B--2---:R-:W-:-:S04]  /*2770*/  IMAD R15, R14, UR4, R15 ;  /* 0x000000040e0f7c24 */ /* 0x004fc8000f8e020f */
[----:B0-----:R-:W-:-:S06]  /*2780*/  IMAD.WIDE R12, R15, 0x4, R12 ;  /* 0x000000040f0c7825 */ /* 0x001fcc00078e020c */
[----:B------:R-:W2:Y:S01]  /*2790*/  LDG.E R13, desc[UR8][R12.64] ;  /* 0x000000080c0d7981 */ /* 0x000ea2000c1e1900 */
[----:B------:R-:W-:Y:S01]  /*27a0*/  IMAD.X R10, RZ, RZ, R10, P0 ;  /* 0x000000ffff0a7224 */ /* 0x000fe200000e060a */
[----:B------:R-:W-:Y:S02]  /*27b0*/  ISETP.NE.U32.AND P0, PT, R8, R4, PT ;  /* 0x000000040800720c */ /* 0x000fe40003f05070 */
[----:B------:R-:W-:Y:S02]  /*27c0*/  IADD3 R15, P2, PT, R0, 0x1, RZ ;  /* 0x00000001000f7810 */ /* 0x000fe40007f5e0ff */
[----:B------:R-:W-:-:S03]  /*27d0*/  ISETP.NE.AND.EX P0, PT, R10, R3, PT, P0 ;  /* 0x000000030a00720c */ /* 0x000fc60003f05300 */
[----:B------:R-:W-:Y:S01]  /*27e0*/  IMAD.X R2, RZ, RZ, R2, P2 ;  /* 0x000000ffff027224 */ /* 0x000fe200010e0602 */
[----:B--2---:R-:W-:-:S04]  /*27f0*/  IADD3 R26, PT, PT, R13, R26, RZ ;  /* 0x0000001a0d1a7210 */ /* 0x004fc80007ffe0ff */
[CC--:B------:R-:W-:Y:S02]  /*2800*/  ISETP.GE.AND P1, PT, R26.reuse, R39.reuse, PT ;  /* 0x000000271a00720c */ /* 0x0c0fe40003f26270 */
[----:B------:R-:W-:Y:S02]  /*2810*/  VIMNMX R39, PT, PT, R26, R39, PT ;  /* 0x000000271a277248 */ /* 0x000fe40003fe0100 */
[----:B------:R-:W-:Y:S02]  /*2820*/  SEL R6, R15, R6, !P1 ;  /* 0x000000060f067207 */ /* 0x000fe40004800000 */
[----:B------:R-:W-:Y:S01]  /*2830*/  SEL R7, R2, R7, !P1 ;  /* 0x0000000702077207 */ /* 0x000fe20004800000 */
[----:B------:R-:W-:Y:S06]  /*2840*/  @P0 BRA `(.L_x_32) ;  /* 0xffffffdc00b40947 */ /* 0x000fec000383ffff */
[----:B------:R-:W-:Y:S05]  /*2850*/  BSYNC.RECONVERGENT B1 ;  /* 0x0000000000017941 */ /* 0x000fea0003800200 */
.L_x_9:
[----:B------:R-:W-:Y:S05]  /*2860*/  BRA `(.L_x_7) ;  /* 0x0000000400d87947 */ /* 0x000fea0003800000 */
.L_x_8:
[C---:B------:R-:W-:Y:S01]  /*2870*/  ISETP.GE.U32.AND P0, PT, R4.reuse, 0x4, PT ;  /* 0x000000040400780c */ /* 0x040fe20003f06070 */
[----:B------:R-:W-:Y:S01]  /*2880*/  BSSY.RECONVERGENT B2, `(.L_x_33) ;  /* 0x0000060000027945 */ /* 0x000fe20003800200 */
[----:B------:R-:W-:Y:S01]  /*2890*/  HFMA2 R39, -RZ, RZ, 0.9501953125, -12 ;  /* 0x3b9aca00ff277431 */ /* 0x000fe200000001ff */
[----:B------:R-:W-:Y:S01]  /*28a0*/  LOP3.LUT R16, R4, 0x3, RZ, 0xc0, !PT ;  /* 0x0000000304107812 */ /* 0x000fe200078ec0ff */
[----:B------:R-:W-:Y:S01]  /*28b0*/  IMAD.MOV.U32 R12, RZ, RZ, RZ ;  /* 0x000000ffff0c7224 */ /* 0x000fe200078e00ff */
[----:B------:R-:W-:Y:S01]  /*28c0*/  ISETP.GE.U32.AND.EX P0, PT, R3, RZ, PT, P0 ;  /* 0x000000ff0300720c */ /* 0x000fe20003f06100 */
[----:B------:R-:W-:Y:S01]  /*28d0*/  IMAD.MOV.U32 R6, RZ, RZ, R0 ;  /* 0x000000ffff067224 */ /* 0x000fe200078e0000 */
[----:B------:R-:W-:Y:S02]  /*28e0*/  MOV R14, RZ ;  /* 0x000000ff000e7202 */ /* 0x000fe40000000f00 */
[----:B------:R-:W-:-:S09]  /*28f0*/  MOV R7, R2 ;  /* 0x0000000200077202 */ /* 0x000fd20000000f00 */
[----:B------:R-:W-:Y:S05]  /*2900*/  @!P0 BRA `(.L_x_34) ;  /* 0x00000004005c8947 */ /* 0x000fea0003800000 */
[----:B------:R-:W0:Y:S02]  /*2910*/  LDC.64 R8, c[0x0][0x380] ;  /* 0x0000e000ff087b82 */ /* 0x000e240000000a00 */
[----:B0-----:R0:W5:Y:S01]  /*2920*/  LDG.E R8, desc[UR8][R8.64] ;  /* 0x0000000808087981 */ /* 0x001162000c1e1900 */
[----:B------:R-:W-:Y:S01]  /*2930*/  LOP3.LUT R12, R4, 0xfffffffc, RZ, 0xc0, !PT ;  /* 0xfffffffc040c7812 */ /* 0x000fe200078ec0ff */
[----:B------:R-:W-:Y:S01]  /*2940*/  BSSY.RELIABLE B1, `(.L_x_35) ;  /* 0x0000048000017945 */ /* 0x000fe20003800100 */
[----:B------:R-:W-:Y:S01]  /*2950*/  LOP3.LUT R14, R3, 0x7fffffff, RZ, 0xc0, !PT ;  /* 0x7fffffff030e7812 */ /* 0x000fe200078ec0ff */
[----:B------:R-:W-:Y:S01]  /*2960*/  IMAD.MOV.U32 R39, RZ, RZ, 0x3b9aca00 ;  /* 0x3b9aca00ff277424 */ /* 0x000fe200078e00ff */
[----:B------:R-:W-:Y:S01]  /*2970*/  ISETP.GT.U32.AND P0, PT, R12, RZ, PT ;  /* 0x000000ff0c00720c */ /* 0x000fe20003f04070 */
[----:B------:R-:W-:Y:S01]  /*2980*/  IMAD.MOV.U32 R13, RZ, RZ, RZ ;  /* 0x000000ffff0d7224 */ /* 0x000fe200078e00ff */
[----:B------:R-:W-:Y:S01]  /*2990*/  MOV R11, RZ ;  /* 0x000000ff000b7202 */ /* 0x000fe20000000f00 */
[----:B------:R-:W-:Y:S01]  /*29a0*/  IMAD.MOV.U32 R7, RZ, RZ, R2 ;  /* 0x000000ffff077224 */ /* 0x000fe200078e0002 */
[----:B------:R-:W-:-:S02]  /*29b0*/  ISETP.GT.AND.EX P0, PT, R14, RZ, PT, P0 ;  /* 0x000000ff0e00720c */ /* 0x000fc40003f04300 */
[----:B------:R-:W-:-:S11]  /*29c0*/  MOV R6, R0 ;  /* 0x0000000000067202 */ /* 0x000fd60000000f00 */
[----:B0-----:R-:W-:Y:S05]  /*29d0*/  @!P0 BRA `(.L_x_36) ;  /* 0x0000000000f88947 */ /* 0x001fea0003800000 */
[----:B------:R-:W-:Y:S01]  /*29e0*/  IADD3 R3, P0, PT, -R11, R12, RZ ;  /* 0x0000000c0b037210 */ /* 0x000fe20007f1e1ff */
[----:B------:R-:W-:Y:S03]  /*29f0*/  BSSY.RECONVERGENT B3, `(.L_x_37) ;  /* 0x0000022000037945 */ /* 0x000fe60003800200 */
[----:B------:R-:W-:Y:S02]  /*2a00*/  ISETP.GT.U32.AND P1, PT, R3, 0xc, PT ;  /* 0x0000000c0300780c */ /* 0x000fe40003f24070 */
[----:B------:R-:W-:Y:S02]  /*2a10*/  IADD3.X R3, PT, PT, ~R13, R14, RZ, P0, !PT ;  /* 0x0000000e0d037210 */ /* 0x000fe400007fe5ff */
[----:B------:R-:W-:Y:S02]  /*2a20*/  PLOP3.LUT P0, PT, PT, PT, PT, 0x80, 0x8 ;  /* 0x000000000008781c */ /* 0x000fe40003f0f070 */
[----:B------:R-:W-:-:S13]  /*2a30*/  ISETP.GT.AND.EX P1, PT, R3, RZ, PT, P1 ;  /* 0x000000ff0300720c */ /* 0x000fda0003f24310 */
[----:B------:R-:W-:Y:S05]  /*2a40*/  @!P1 BRA `(.L_x_38) ;  /* 0x0000000000709947 */ /* 0x000fea0003800000 */
[----:B------:R-:W-:Y:S02]  /*2a50*/  IADD3 R18, P1, PT, R12, -0xc, RZ ;  /* 0xfffffff40c127810 */ /* 0x000fe40007f3e0ff */
[----:B------:R-:W-:Y:S02]  /*2a60*/  PLOP3.LUT P0, PT, PT, PT, PT, 0x8, 0x80 ;  /* 0x000000000080781c */ /* 0x000fe40003f0e170 */
[----:B------:R-:W-:-:S11]  /*2a70*/  IADD3.X R20, PT, PT, R14, -0x1, RZ, P1, !PT ;  /* 0xffffffff0e147810 */ /* 0x000fd60000ffe4ff */
.L_x_39:
[C---:B-----5:R-:W-:Y:S02]  /*2a80*/  VIMNMX R3, PT, PT, R8.reuse, R39, PT ;  /* 0x0000002708037248 */ /* 0x060fe40003fe0100 */
[----:B------:R-:W-:Y:S02]  /*2a90*/  IADD3 R5, P3, PT, R11, R0, RZ ;  /* 0x000000000b057210 */ /* 0x000fe40007f7e0ff */
[----:B------:R-:W-:Y:S02]  /*2aa0*/  ISETP.GE.AND P2, PT, R8, R3, PT ;  /* 0x000000030800720c */ /* 0x000fe40003f46270 */
[----:B------:R-:W-:Y:S01]  /*2ab0*/  IADD3 R9, P4, P5, R0, 0x4, R11 ;  /* 0x0000000400097810 */ /* 0x000fe20007d9e00b */
[----:B------:R-:W-:Y:S01]  /*2ac0*/  IMAD.X R4, R13, 0x1, R2, P3 ;  /* 0x000000010d047824 */ /* 0x000fe200018e0602 */
[----:B------:R-:W-:Y:S02]  /*2ad0*/  ISETP.GE.AND P1, PT, R8, R39, PT ;  /* 0x000000270800720c */ /* 0x000fe40003f26270 */
[----:B------:R-:W-:-:S02]  /*2ae0*/  IADD3.X R10, PT, PT, R2, RZ, R13, P4, P5 ;  /* 0x000000ff020a7210 */ /* 0x000fc400027ea40d */
[----:B------:R-:W-:-:S04]  /*2af0*/  VIMNMX R3, PT, PT, R8, R3, PT ;  /* 0x0000000308037248 */ /* 0x000fc80003fe0100 */
[----:B------:R-:W-:Y:S02]  /*2b00*/  VIMNMX R39, PT, PT, R8, R3, PT ;  /* 0x0000000308277248 */ /* 0x000fe40003fe0100 */
[----:B------:R-:W-:Y:S02]  /*2b10*/  @P2 SEL R9, R5, R6, !P1 ;  /* 0x0000000605092207 */ /* 0x000fe40004800000 */
[----:B------:R-:W-:Y:S02]  /*2b20*/  @P2 SEL R10, R4, R7, !P1 ;  /* 0x00000007040a2207 */ /* 0x000fe40004800000 */
[C-C-:B------:R-:W-:Y:S02]  /*2b30*/  IADD3 R4, P1, P3, R0.reuse, 0x8, R11.reuse ;  /* 0x0000000800047810 */ /* 0x140fe40007b3e00b */
[----:B------:R-:W-:Y:S02]  /*2b40*/  IADD3 R6, P4, P5, R0, 0xc, R11 ;  /* 0x0000000c00067810 */ /* 0x000fe40007d9e00b */
[----:B------:R-:W-:-:S02]  /*2b50*/  IADD3 R11, P6, PT, R11, 0x10, RZ ;  /* 0x000000100b0b7810 */ /* 0x000fc40007fde0ff */
[C-C-:B------:R-:W-:Y:S02]  /*2b60*/  IADD3.X R5, PT, PT, R2.reuse, RZ, R13.reuse, P1, P3 ;  /* 0x000000ff02057210 */ /* 0x140fe40000fe640d */
[----:B------:R-:W-:Y:S02]  /*2b70*/  IADD3.X R7, PT, PT, R2, RZ, R13, P4, P5 ;  /* 0x000000ff02077210 */ /* 0x000fe400027ea40d */
[----:B------:R-:W-:Y:S02]  /*2b80*/  IADD3.X R13, PT, PT, RZ, R13, RZ, P6, !PT ;  /* 0x0000000dff0d7210 */ /* 0x000fe400037fe4ff */
[----:B------:R-:W-:Y:S02]  /*2b90*/  ISETP.GE.U32.AND P1, PT, R11, R18, PT ;  /* 0x000000120b00720c */ /* 0x000fe40003f26070 */
[----:B------:R-:W-:Y:S02]  /*2ba0*/  ISETP.GE.AND P2, PT, R8, R39, PT ;  /* 0x000000270800720c */ /* 0x000fe40003f46270 */
[----:B------:R-:W-:-:S02]  /*2bb0*/  ISETP.GE.AND.EX P1, PT, R13, R20, PT, P1 ;  /* 0x000000140d00720c */ /* 0x000fc40003f26310 */
[C---:B------:R-:W-:Y:S02]  /*2bc0*/  ISETP.GE.AND P3, PT, R8.reuse, R3, PT ;  /* 0x000000030800720c */ /* 0x040fe40003f66270 */
[----:B------:R-:W-:-:S07]  /*2bd0*/  VIMNMX R39, PT, PT, R8, R39, PT ;  /* 0x0000002708277248 */ /* 0x000fce0003fe0100 */
[----:B------:R-:W-:Y:S02]  /*2be0*/  @P2 SEL R6, R4, R9, !P3 ;  /* 0x0000000904062207 */ /* 0x000fe40005800000 */
[----:B------:R-:W-:Y:S01]  /*2bf0*/  @P2 SEL R7, R5, R10, !P3 ;  /* 0x0000000a05072207 */ /* 0x000fe20005800000 */
[----:B------:R-:W-:Y:S06]  /*2c00*/  @!P1 BRA `(.L_x_39) ;  /* 0xfffffffc009c9947 */ /* 0x000fec000383ffff */
.L_x_38:
[----:B------:R-:W-:Y:S05]  /*2c10*/  BSYNC.RECONVERGENT B3 ;  /* 0x0000000000037941 */ /* 0x000fea0003800200 */
.L_x_37:
[----:B------:R-:W-:Y:S01]  /*2c20*/  IADD3 R3, P2, PT, -R11, R12, RZ ;  /* 0x0000000c0b037210 */ /* 0x000fe20007f5e1ff */
[----:B------:R-:W-:Y:S03]  /*2c30*/  BSSY.RECONVERGENT B3, `(.L_x_40) ;  /* 0x0000014000037945 */ /* 0x000fe60003800200 */
[----:B------:R-:W-:Y:S01]  /*2c40*/  ISETP.GT.U32.AND P1, PT, R3, 0x4, PT ;  /* 0x000000040300780c */ /* 0x000fe20003f24070 */
[----:B------:R-:W-:-:S05]  /*2c50*/  IMAD.X R3, R14, 0x1, ~R13, P2 ;  /* 0x000000010e037824 */ /* 0x000fca00010e0e0d */
[----:B------:R-:W-:-:S13]  /*2c60*/  ISETP.GT.AND.EX P1, PT, R3, RZ, PT, P1 ;  /* 0x000000ff0300720c */ /* 0x000fda0003f24310 */
[----:B------:R-:W-:Y:S05]  /*2c70*/  @!P1 BRA `(.L_x_41) ;  /* 0x00000000003c9947 */ /* 0x000fea0003800000 */
[----:B-----5:R-:W-:Y:S02]  /*2c80*/  VIMNMX R3, PT, PT, R39, R8, PT ;  /* 0x0000000827037248 */ /* 0x020fe40003fe0100 */
[----:B------:R-:W-:Y:S02]  /*2c90*/  IADD3 R9, P0, PT, R11, R0, RZ ;  /* 0x000000000b097210 */ /* 0x000fe40007f1e0ff */
[----:B------:R-:W-:Y:S02]  /*2ca0*/  ISETP.GE.AND P2, PT, R8, R3, PT ;  /* 0x000000030800720c */ /* 0x000fe40003f46270 */
[----:B------:R-:W-:Y:S02]  /*2cb0*/  IADD3 R4, P3, P4, R0, 0x4, R11 ;  /* 0x0000000400047810 */ /* 0x000fe40007c7e00b */
[----:B------:R-:W-:Y:S02]  /*2cc0*/  ISETP.GE.AND P1, PT, R8, R39, PT ;  /* 0x000000270800720c */ /* 0x000fe40003f26270 */
[----:B------:R-:W-:-:S02]  /*2cd0*/  IADD3.X R10, PT, PT, R13, R2, RZ, P0, !PT ;  /* 0x000000020d0a7210 */ /* 0x000fc400007fe4ff */
[--C-:B------:R-:W-:Y:S02]  /*2ce0*/  IADD3.X R5, PT, PT, R2, RZ, R13.reuse, P3, P4 ;  /* 0x000000ff02057210 */ /* 0x100fe40001fe840d */
[----:B------:R-:W-:Y:S02]  /*2cf0*/  IADD3 R11, P3, PT, R11, 0x8, RZ ;  /* 0x000000080b0b7810 */ /* 0x000fe40007f7e0ff */
[----:B------:R-:W-:Y:S02]  /*2d00*/  PLOP3.LUT P0, PT, PT, PT, PT, 0x8, 0x80 ;  /* 0x000000000080781c */ /* 0x000fe40003f0e170 */
[----:B------:R-:W-:Y:S01]  /*2d10*/  @P2 SEL R5, R10, R7, !P1 ;  /* 0x000000070a052207 */ /* 0x000fe20004800000 */
[----:B------:R-:W-:Y:S01]  /*2d20*/  IMAD.X R13, RZ, RZ, R13, P3 ;  /* 0x000000ffff0d7224 */ /* 0x000fe200018e060d */
[----:B------:R-:W-:Y:S02]  /*2d30*/  @P2 SEL R4, R9, R6, !P1 ;  /* 0x0000000609042207 */ /* 0x000fe40004800000 */
[----:B------:R-:W-:Y:S01]  /*2d40*/  VIMNMX R39, PT, PT, R8, R3, PT ;  /* 0x0000000308277248 */ /* 0x000fe20003fe0100 */
[----:B------:R-:W-:Y:S01]  /*2d50*/  IMAD.MOV.U32 R7, RZ, RZ, R5 ;  /* 0x000000ffff077224 */ /* 0x000fe200078e0005 */
[----:B------:R-:W-:-:S07]  /*2d60*/  MOV R6, R4 ;  /* 0x0000000400067202 */ /* 0x000fce0000000f00 */
.L_x_41:
[----:B------:R-:W-:Y:S05]  /*2d70*/  BSYNC.RECONVERGENT B3 ;  /* 0x0000000000037941 */ /* 0x000fea0003800200 */
.L_x_40:
[----:B------:R-:W-:-:S04]  /*2d80*/  ISETP.NE.U32.AND P1, PT, R11, R12, PT ;  /* 0x0000000c0b00720c */ /* 0x000fc80003f25070 */
[----:B------:R-:W-:-:S13]  /*2d90*/  ISETP.NE.OR.EX P0, PT, R13, R14, P0, P1 ;  /* 0x0000000e0d00720c */ /* 0x000fda0000705710 */
[----:B------:R-:W-:Y:S05]  /*2da0*/  @!P0 BREAK.RELIABLE B1 ;  /* 0x0000000000018942 */ /* 0x000fea0003800100 */
[----:B------:R-:W-:Y:S05]  /*2db0*/  @!P0 BRA `(.L_x_34) ;  /* 0x0000000000308947 */ /* 0x000fea0003800000 */
.L_x_36:
[----:B------:R-:W-:Y:S05]  /*2dc0*/  BSYNC.RELIABLE B1 ;  /* 0x0000000000017941 */ /* 0x000fea0003800100 */
.L_x_35:
[C---:B------:R-:W-:Y:S02]  /*2dd0*/  IADD3 R3, P0, PT, R11.reuse, R0, RZ ;  /* 0x000000000b037210 */ /* 0x040fe40007f1e0ff */
[----:B------:R-:W-:Y:S02]  /*2de0*/  IADD3 R11, P1, PT, R11, 0x4, RZ ;  /* 0x000000040b0b7810 */ /* 0x000fe40007f3e0ff */
[----:B------:R-:W-:Y:S02]  /*2df0*/  IADD3.X R4, PT, PT, R13, R2, RZ, P0, !PT ;  /* 0x000000020d047210 */ /* 0x000fe400007fe4ff */
[----:B------:R-:W-:Y:S01]  /*2e00*/  ISETP.NE.U32.AND P0, PT, R11, R12, PT ;  /* 0x0000000c0b00720c */ /* 0x000fe20003f05070 */
[----:B------:R-:W-:Y:S01]  /*2e10*/  IMAD.X R13, RZ, RZ, R13, P1 ;  /* 0x000000ffff0d7224 */ /* 0x000fe200008e060d */
[CC--:B-----5:R-:W-:Y:S02]  /*2e20*/  ISETP.GE.AND P1, PT, R8.reuse, R39.reuse, PT ;  /* 0x000000270800720c */ /* 0x0e0fe40003f26270 */
[----:B------:R-:W-:-:S02]  /*2e30*/  VIMNMX R39, PT, PT, R8, R39, PT ;  /* 0x0000002708277248 */ /* 0x000fc40003fe0100 */
[----:B------:R-:W-:Y:S02]  /*2e40*/  ISETP.NE.AND.EX P0, PT, R13, R14, PT, P0 ;  /* 0x0000000e0d00720c */ /* 0x000fe40003f05300 */
[----:B------:R-:W-:Y:S02]  /*2e50*/  SEL R6, R3, R6, !P1 ;  /* 0x0000000603067207 */ /* 0x000fe40004800000 */
[----:B------:R-:W-:-:S09]  /*2e60*/  SEL R7, R4, R7, !P1 ;  /* 0x0000000704077207 */ /* 0x000fd20004800000 */
[----:B------:R-:W-:Y:S05]  /*2e70*/  @P0 BRA `(.L_x_35) ;  /* 0xfffffffc00d40947 */ /* 0x000fea000383ffff */
.L_x_34:
[----:B------:R-:W-:Y:S05]  /*2e80*/  BSYNC.RECONVERGENT B2 ;  /* 0x0000000000027941 */ /* 0x000fea0003800200 */
.L_x_33:
[----:B------:R-:W-:-:S04]  /*2e90*/  ISETP.NE.U32.AND P0, PT, R16, RZ, PT ;  /* 0x000000ff1000720c */ /* 0x000fc80003f05070 */
[----:B------:R-:W-:-:S13]  /*2ea0*/  ISETP.NE.AND.EX P0, PT, RZ, RZ, PT, P0 ;  /* 0x000000ffff00720c */ /* 0x000fda0003f05300 */
[----:B------:R-:W-:Y:S05]  /*2eb0*/  @!P0 BRA `(.L_x_7) ;  /* 0x0000000000448947 */ /* 0x000fea0003800000 */
[----:B------:R-:W0:Y:S02]  /*2ec0*/  LDC.64 R4, c[0x0][0x380] ;  /* 0x0000e000ff047b82 */ /* 0x000e240000000a00 */
[----:B0-----:R0:W5:Y:S01]  /*2ed0*/  LDG.E R4, desc[UR8][R4.64] ;  /* 0x0000000804047981 */ /* 0x001162000c1e1900 */
[----:B------:R-:W-:Y:S02]  /*2ee0*/  HFMA2 R9, -RZ, RZ, 0, 0 ;  /* 0x00000000ff097431 */ /* 0x000fe400000001ff */
[----:B------:R-:W-:-:S07]  /*2ef0*/  IMAD.MOV.U32 R10, RZ, RZ, RZ ;  /* 0x000000ffff0a7224 */ /* 0x000fce00078e00ff */
.L_x_42:
[----:B------:R-:W-:Y:S02]  /*2f00*/  IADD3 R9, P0, PT, R9, 0x1, RZ ;  /* 0x0000000109097810 */ /* 0x000fe40007f1e0ff */
[----:B------:R-:W-:Y:S02]  /*2f10*/  IADD3 R3, P2, PT, R12, R0, RZ ;  /* 0x000000000c037210 */ /* 0x000fe40007f5e0ff */
[----:B------:R-:W-:Y:S02]  /*2f20*/  IADD3.X R10, PT, PT, RZ, R10, RZ, P0, !PT ;  /* 0x0000000aff0a7210 */ /* 0x000fe400007fe4ff */
[----:B------:R-:W-:Y:S01]  /*2f30*/  ISETP.NE.U32.AND P0, PT, R9, R16, PT ;  /* 0x000000100900720c */ /* 0x000fe20003f05070 */
[----:B-----5:R-:W-:Y:S01]  /*2f40*/  IMAD.X R8, R14, 0x1, R2, P2 ;  /* 0x000000010e087824 */ /* 0x020fe200010e0602 */
[----:B------:R-:W-:Y:S02]  /*2f50*/  ISETP.GE.AND P1, PT, R4, R39, PT ;  /* 0x000000270400720c */ /* 0x000fe40003f26270 */
[----:B------:R-:W-:-:S02]  /*2f60*/  ISETP.NE.AND.EX P0, PT, R10, RZ, PT, P0 ;  /* 0x000000ff0a00720c */ /* 0x000fc40003f05300 */
[----:B------:R-:W-:Y:S02]  /*2f70*/  IADD3 R12, P3, PT, R12, 0x1, RZ ;  /* 0x000000010c0c7810 */ /* 0x000fe40007f7e0ff */
[----:B------:R-:W-:Y:S02]  /*2f80*/  SEL R6, R3, R6, !P1 ;  /* 0x0000000603067207 */ /* 0x000fe40004800000 */
[----:B------:R-:W-:Y:S02]  /*2f90*/  SEL R7, R8, R7, !P1 ;  /* 0x0000000708077207 */ /* 0x000fe40004800000 */
[----:B------:R-:W-:Y:S02]  /*2fa0*/  VIMNMX R39, PT, PT, R4, R39, PT ;  /* 0x0000002704277248 */ /* 0x000fe40003fe0100 */
[----:B------:R-:W-:-:S03]  /*2fb0*/  IADD3.X R14, PT, PT, RZ, R14, RZ, P3, !PT ;  /* 0x0000000eff0e7210 */ /* 0x000fc60001ffe4ff */
[----:B------:R-:W-:Y:S05]  /*2fc0*/  @P0 BRA `(.L_x_42) ;  /* 0xfffffffc00cc0947 */ /* 0x000fea000383ffff */
.L_x_7:
[----:B------:R-:W-:Y:S05]  /*2fd0*/  BSYNC.RECONVERGENT B0 ;  /* 0x0000000000007941 */ /* 0x000fea0003800200 */
.L_x_6:
[----:B------:R-:W-:Y:S05]  /*2fe0*/  WARPSYNC.ALL ;  /* 0x0000000000007948 */ /* 0x000fea0003800000 */
[----:B------:R-:W1:Y:S01]  /*2ff0*/  S2R R9, SR_TID.X ;  /* 0x0000000000097919 */ /* 0x000e620000002100 */
[----:B------:R-:W2:Y:S01]  /*3000*/  S2UR UR6, SR_CgaCtaId ;  /* 0x00000000000679c3 */ /* 0x000ea20000008800 */
[----:B------:R-:W-:Y:S01]  /*3010*/  UMOV UR4, 0x400 ;  /* 0x0000040000047882 */ /* 0x000fe20000000000 */
[----:B------:R-:W-:Y:S01]  /*3020*/  ISETP.GE.U32.AND P0, PT, R40, 0x2, PT ;  /* 0x000000022800780c */ /* 0x000fe20003f06070 */
[----:B------:R-:W-:Y:S02]  /*3030*/  UIADD3 UR5, UPT, UPT, UR4, 0x400, URZ ;  /* 0x0000040004057890 */ /* 0x000fe4000fffe0ff */
[----:B--2---:R-:W-:-:S02]  /*3040*/  ULEA UR4, UR6, UR4, 0x18 ;  /* 0x0000000406047291 */ /* 0x004fc4000f8ec0ff */
[----:B------:R-:W-:-:S04]  /*3050*/  ULEA UR5, UR6, UR5, 0x18 ;  /* 0x0000000506057291 */ /* 0x000fc8000f8ec0ff */
[C---:B-1----:R-:W-:Y:S02]  /*3060*/  LEA R0, R9.reuse, UR4, 0x2 ;  /* 0x0000000409007c11 */ /* 0x042fe4000f8e10ff */
[----:B0-----:R-:W-:-:S03]  /*3070*/  LEA R5, R9, UR5, 0x3 ;  /* 0x0000000509057c11 */ /* 0x001fc6000f8e18ff */
[----:B------:R0:W-:Y:S04]  /*3080*/  STS [R0], R39 ;  /* 0x0000002700007388 */ /* 0x0001e80000000800 */
[----:B------:R0:W-:Y:S01]  /*3090*/  STS.64 [R5], R6 ;  /* 0x0000000605007388 */ /* 0x0001e20000000a00 */
[----:B------:R-:W-:Y:S06]  /*30a0*/  BAR.SYNC.DEFER_BLOCKING 0x0 ;  /* 0x0000000000007b1d */ /* 0x000fec0000010000 */
[----:B------:R-:W-:Y:S05]  /*30b0*/  @!P0 BRA `(.L_x_43) ;  /* 0x0000000000448947 */ /* 0x000fea0003800000 */
.L_x_46:
[--C-:B0-----:R-:W-:Y:S01]  /*30c0*/  IMAD.MOV.U32 R6, RZ, RZ, R40.reuse ;  /* 0x000000ffff067224 */ /* 0x101fe200078e0028 */
[----:B------:R-:W-:Y:S01]  /*30d0*/  SHF.R.U32.HI R40, RZ, 0x1, R40 ;  /* 0x00000001ff287819 */ /* 0x000fe20000011628 */
[----:B------:R-:W-:Y:S03]  /*30e0*/  BSSY.RECONVERGENT B0, `(.L_x_44) ;  /* 0x000000b000007945 */ /* 0x000fe60003800200 */
[----:B------:R-:W-:-:S13]  /*30f0*/  ISETP.GE.U32.AND P0, PT, R9, R40, PT ;  /* 0x000000280900720c */ /* 0x000fda0003f06070 */
[----:B------:R-:W-:Y:S05]  /*3100*/  @P0 BRA `(.L_x_45) ;  /* 0x0000000000200947 */ /* 0x000fea0003800000 */
[----:B------:R-:W-:Y:S01]  /*3110*/  LEA R4, R40, R0, 0x2 ;  /* 0x0000000028047211 */ /* 0x000fe200078e10ff */
[----:B------:R-:W-:Y:S04]  /*3120*/  LDS R2, [R0] ;  /* 0x0000000000027984 */ /* 0x000fe80000000800 */
[----:B------:R-:W0:Y:S02]  /*3130*/  LDS R7, [R4] ;  /* 0x0000000004077984 */ /* 0x000e240000000800 */
[----:B0-----:R-:W-:-:S13]  /*3140*/  ISETP.GE.AND P0, PT, R7, R2, PT ;  /* 0x000000020700720c */ /* 0x001fda0003f06270 */
[----:B------:R-:W-:Y:S01]  /*3150*/  @!P0 IMAD R2, R40, 0x8, R5 ;  /* 0x0000000828028824 */ /* 0x000fe200078e0205 */
[----:B------:R-:W-:Y:S05]  /*3160*/  @!P0 STS [R0], R7 ;  /* 0x0000000700008388 */ /* 0x000fea0000000800 */
[----:B------:R-:W0:Y:S04]  /*3170*/  @!P0 LDS.64 R2, [R2] ;  /* 0x0000000002028984 */ /* 0x000e280000000a00 */
[----:B0-----:R0:W-:Y:S02]  /*3180*/  @!P0 STS.64 [R5], R2 ;  /* 0x0000000205008388 */ /* 0x0011e40000000a00 */
.L_x_45:
[----:B------:R-:W-:Y:S05]  /*3190*/  BSYNC.RECONVERGENT B0 ;  /* 0x0000000000007941 */ /* 0x000fea0003800200 */
.L_x_44:
[----:B------:R-:W-:Y:S01]  /*31a0*/  BAR.SYNC.DEFER_BLOCKING 0x0 ;  /* 0x0000000000007b1d */ /* 0x000fe20000010000 */
[----:B------:R-:W-:-:S13]  /*31b0*/  ISETP.GT.U32.AND P0, PT, R6, 0x3, PT ;  /* 0x000000030600780c */ /* 0x000fda0003f04070 */
[----:B------:R-:W-:Y:S05]  /*31c0*/  @P0 BRA `(.L_x_46) ;  /* 0xfffffffc00bc0947 */ /* 0x000fea000383ffff */
.L_x_43:
[----:B------:R-:W-:-:S13]  /*31d0*/  ISETP.NE.AND P0, PT, R9, RZ, PT ;  /* 0x000000ff0900720c */ /* 0x000fda0003f05270 */
[----:B------:R-:W-:Y:S05]  /*31e0*/  @P0 EXIT ;  /* 0x000000000000094d */ /* 0x000fea0003800000 */
[----:B------:R-:W1:Y:S01]  /*31f0*/  S2UR UR5, SR_CgaCtaId ;  /* 0x00000000000579c3 */ /* 0x000e620000008800 */
[----:B------:R-:W-:-:S07]  /*3200*/  UMOV UR4, 0x400 ;  /* 0x0000040000047882 */ /* 0x000fce0000000000 */
[----:B0-----:R-:W0:Y:S08]  /*3210*/  LDC.64 R2, c[0x4][0x8] ;  /* 0x01000200ff027b82 */ /* 0x001e300000000a00 */
[----:B------:R-:W2:Y:S01]  /*3220*/  LDC.64 R6, c[0x4][0x10] ;  /* 0x01000400ff067b82 */ /* 0x000ea20000000a00 */
[----:B-1----:R-:W-:Y:S01]  /*3230*/  ULEA UR4, UR5, UR4, 0x18 ;  /* 0x0000000405047291 */ /* 0x002fe2000f8ec0ff */
[----:B0-----:R-:W-:-:S08]  /*3240*/  IMAD.WIDE.U32 R2, R29, 0x4, R2 ;  /* 0x000000041d027825 */ /* 0x001fd000078e0002 */
[----:B------:R-:W0:Y:S04]  /*3250*/  LDS R9, [UR4] ;  /* 0x00000004ff097984 */ /* 0x000e280008000800 */
[----:B------:R-:W1:Y:S01]  /*3260*/  LDS.64 R4, [UR4+0x400] ;  /* 0x00040004ff047984 */ /* 0x000e620008000a00 */
[----:B--2---:R-:W-:-:S03]  /*3270*/  IMAD.WIDE.U32 R6, R29, 0x8, R6 ;  /* 0x000000081d067825 */ /* 0x004fc600078e0006 */
[----:B0-----:R-:W-:Y:S04]  /*3280*/  STG.E desc[UR8][R2.64], R9 ;  /* 0x0000000902007986 */ /* 0x001fe8000c101908 */
[----:B-1----:R-:W-:Y:S01]  /*3290*/  STG.E.64 desc[UR8][R6.64], R4 ;  /* 0x0000000406007986 */ /* 0x002fe2000c101b08 */
[----:B------:R-:W-:Y:S05]  /*32a0*/  EXIT ;  /* 0x000000000000794d */ /* 0x000fea0003800000 */
        .weak           $__internal_0_$__cuda_sm20_div_s64
        .type           $__internal_0_$__cuda_sm20_div_s64,@function
        .size           $__internal_0_$__cuda_sm20_div_s64,($__internal_1_$__cuda_sm20_rem_s64 - $__internal_0_$__cuda_sm20_div_s64)
$__internal_0_$__cuda_sm20_div_s64:
[-C--:B------:R-:W-:Y:S02]  /*32b0*/  IADD3 R15, P1, PT, RZ, -R26.reuse, RZ ;  /* 0x8000001aff0f7210 */ /* 0x080fe40007f3e0ff */
[----:B------:R-:W-:Y:S02]  /*32c0*/  ISETP.GE.AND P0, PT, R25, RZ, PT ;  /* 0x000000ff1900720c */ /* 0x000fe40003f06270 */
[-C--:B------:R-:W-:Y:S02]  /*32d0*/  IADD3.X R16, PT, PT, RZ, ~R25.reuse, RZ, P1, !PT ;  /* 0x80000019ff107210 */ /* 0x080fe40000ffe4ff */
[----:B------:R-:W-:Y:S02]  /*32e0*/  SEL R14, R15, R26, !P0 ;  /* 0x0000001a0f0e7207 */ /* 0x000fe40004000000 */
[----:B------:R-:W-:Y:S02]  /*32f0*/  SEL R15, R16, R25, !P0 ;  /* 0x00000019100f7207 */ /* 0x000fe40004000000 */
[----:B------:R-:W-:-:S02]  /*3300*/  ISETP.GE.AND P3, PT, R23, RZ, PT ;  /* 0x000000ff1700720c */ /* 0x000fc40003f66270 */
[----:B------:R-:W0:Y:S08]  /*3310*/  I2F.U64.RP R27, R14 ;  /* 0x0000000e001b7312 */ /* 0x000e300000309000 */
[----:B0-----:R-:W0:Y:S02]  /*3320*/  MUFU.RCP R27, R27 ;  /* 0x0000001b001b7308 */ /* 0x001e240000001000 */
[----:B0-----:R-:W-:-:S06]  /*3330*/  VIADD R18, R27, 0x1ffffffe ;  /* 0x1ffffffe1b127836 */ /* 0x001fcc0000000000 */
[----:B------:R-:W0:Y:S02]  /*3340*/  F2I.U64.TRUNC R18, R18 ;  /* 0x0000001200127311 */ /* 0x000e24000020d800 */
[----:B0-----:R-:W-:-:S04]  /*3350*/  IMAD.WIDE.U32 R16, R18, R14, RZ ;  /* 0x0000000e12107225 */ /* 0x001fc800078e00ff */
[----:B------:R-:W-:Y:S01]  /*3360*/  IMAD R17, R18, R15, R17 ;  /* 0x0000000f12117224 */ /* 0x000fe200078e0211 */
[----:B------:R-:W-:-:S03]  /*3370*/  IADD3 R41, P0, PT, RZ, -R16, RZ ;  /* 0x80000010ff297210 */ /* 0x000fc60007f1e0ff */
[----:B------:R-:W-:Y:S02]  /*3380*/  IMAD R17, R19, R14, R17 ;  /* 0x0000000e13117224 */ /* 0x000fe400078e0211 */
[----:B------:R-:W-:-:S03]  /*3390*/  IMAD.HI.U32 R16, R18, R41, RZ ;  /* 0x0000002912107227 */ /* 0x000fc600078e00ff */
[----:B------:R-:W-:Y:S01]  /*33a0*/  IADD3.X R45, PT, PT, RZ, ~R17, RZ, P0, !PT ;  /* 0x80000011ff2d7210 */ /* 0x000fe200007fe4ff */
[----:B------:R-:W-:-:S04]  /*33b0*/  IMAD.MOV.U32 R17, RZ, RZ, R18 ;  /* 0x000000ffff117224 */ /* 0x000fc800078e0012 */
[----:B------:R-:W-:-:S04]  /*33c0*/  IMAD.WIDE.U32 R16, P0, R18, R45, R16 ;  /* 0x0000002d12107225 */ /* 0x000fc80007800010 */
[----:B------:R-:W-:-:S04]  /*33d0*/  IMAD.HI.U32 R27, R19, R45, RZ ;  /* 0x0000002d131b7227 */ /* 0x000fc800078e00ff */
[----:B------:R-:W-:Y:S01]  /*33e0*/  IMAD.HI.U32 R16, P1, R19, R41, R16 ;  /* 0x0000002913107227 */ /* 0x000fe20007820010 */
[----:B------:R-:W-:-:S03]  /*33f0*/  IADD3.X R27, PT, PT, R27, R19, RZ, P0, !PT ;  /* 0x000000131b1b7210 */ /* 0x000fc600007fe4ff */
[----:B------:R-:W-:-:S05]  /*3400*/  IMAD R17, R19, R45, RZ ;  /* 0x0000002d13117224 */ /* 0x000fca00078e02ff */
[----:B------:R-:W-:-:S04]  /*3410*/  IADD3 R17, P0, PT, R17, R16, RZ ;  /* 0x0000001011117210 */ /* 0x000fc80007f1e0ff */
[----:B------:R-:W-:Y:S01]  /*3420*/  IADD3.X R27, PT, PT, RZ, RZ, R27, P0, P1 ;  /* 0x000000ffff1b7210 */ /* 0x000fe200007e241b */
[----:B------:R-:W-:-:S04]  /*3430*/  IMAD.WIDE.U32 R18, R17, R14, RZ ;  /* 0x0000000e11127225 */ /* 0x000fc800078e00ff */
[----:B------:R-:W-:Y:S01]  /*3440*/  IMAD R16, R17, R15, R19 ;  /* 0x0000000f11107224 */ /* 0x000fe200078e0213 */
[----:B------:R-:W-:-:S03]  /*3450*/  IADD3 R19, P0, PT, RZ, -R18, RZ ;  /* 0x80000012ff137210 */ /* 0x000fc60007f1e0ff */
[----:B------:R-:W-:-:S04]  /*3460*/  IMAD R16, R27, R14, R16 ;  /* 0x0000000e1b107224 */ /* 0x000fc800078e0210 */
[----:B------:R-:W-:Y:S02]  /*3470*/  IMAD.X R44, RZ, RZ, ~R16, P0 ;  /* 0x000000ffff2c7224 */ /* 0x000fe400000e0e10 */
[----:B------:R-:W-:-:S04]  /*3480*/  IMAD.HI.U32 R16, R17, R19, RZ ;  /* 0x0000001311107227 */ /* 0x000fc800078e00ff */
[----:B------:R-:W-:-:S04]  /*3490*/  IMAD.HI.U32 R18, R27, R44, RZ ;  /* 0x0000002c1b127227 */ /* 0x000fc800078e00ff */
[----:B------:R-:W-:-:S05]  /*34a0*/  IMAD.WIDE.U32 R16, P0, R17, R44, R16 ;  /* 0x0000002c11107225 */ /* 0x000fca0007800010 */
[----:B------:R-:W-:Y:S01]  /*34b0*/  IADD3.X R18, PT, PT, R18, R27, RZ, P0, !PT ;  /* 0x0000001b12127210 */ /* 0x000fe200007fe4ff */
[----:B------:R-:W-:Y:S01]  /*34c0*/  IMAD.HI.U32 R16, P1, R27, R19, R16 ;  /* 0x000000131b107227 */ /* 0x000fe20007820010 */
[----:B------:R-:W-:-:S03]  /*34d0*/  MOV R17, RZ ;  /* 0x000000ff00117202 */ /* 0x000fc60000000f00 */
[----:B------:R-:W-:-:S05]  /*34e0*/  IMAD R27, R27, R44, RZ ;  /* 0x0000002c1b1b7224 */ /* 0x000fca00078e02ff */
[----:B------:R-:W-:Y:S02]  /*34f0*/  IADD3 R44, P0, PT, R27, R16, RZ ;  /* 0x000000101b2c7210 */ /* 0x000fe40007f1e0ff */
[-C--:B------:R-:W-:Y:S02]  /*3500*/  IADD3 R16, P4, PT, RZ, -R21.reuse, RZ ;  /* 0x80000015ff107210 */ /* 0x080fe40007f9e0ff */
[----:B------:R-:W-:Y:S02]  /*3510*/  IADD3.X R18, PT, PT, RZ, RZ, R18, P0, P1 ;  /* 0x000000ffff127210 */ /* 0x000fe400007e2412 */
[----:B------:R-:W-:Y:S01]  /*3520*/  SEL R27, R16, R21, !P3 ;  /* 0x00000015101b7207 */ /* 0x000fe20005800000 */
[----:B------:R-:W-:-:S05]  /*3530*/  IMAD.X R16, RZ, RZ, ~R23, P4 ;  /* 0x000000ffff107224 */ /* 0x000fca00020e0e17 */
[----:B------:R-:W-:Y:S01]  /*3540*/  SEL R19, R16, R23, !P3 ;  /* 0x0000001710137207 */ /* 0x000fe20005800000 */
[----:B------:R-:W-:-:S04]  /*3550*/  IMAD.HI.U32 R16, R44, R27, RZ ;  /* 0x0000001b2c107227 */ /* 0x000fc800078e00ff */
[-C--:B------:R-:W-:Y:S02]  /*3560*/  IMAD R41, R18, R19.reuse, RZ ;  /* 0x0000001312297224 */ /* 0x080fe400078e02ff */
[----:B------:R-:W-:-:S04]  /*3570*/  IMAD.WIDE.U32 R16, R44, R19, R16 ;  /* 0x000000132c107225 */ /* 0x000fc800078e0010 */
[----:B------:R-:W-:-:S05]  /*3580*/  IMAD.HI.U32 R16, P0, R18, R27, R16 ;  /* 0x0000001b12107227 */ /* 0x000fca0007800010 */
[----:B------:R-:W-:-:S05]  /*3590*/  IADD3 R41, P1, PT, R41, R16, RZ ;  /* 0x0000001029297210 */ /* 0x000fca0007f3e0ff */
[----:B------:R-:W-:-:S04]  /*35a0*/  IMAD.WIDE.U32 R16, R41, R14, RZ ;  /* 0x0000000e29107225 */ /* 0x000fc800078e00ff */
[----:B------:R-:W-:Y:S01]  /*35b0*/  IMAD R44, R41, R15, R17 ;  /* 0x0000000f292c7224 */ /* 0x000fe200078e0211 */
[----:B------:R-:W-:Y:S01]  /*35c0*/  IADD3 R27, P3, PT, -R16, R27, RZ ;  /* 0x0000001b101b7210 */ /* 0x000fe20007f7e1ff */
[----:B------:R-:W-:Y:S01]  /*35d0*/  IMAD.HI.U32 R17, R18, R19, RZ ;  /* 0x0000001312117227 */ /* 0x000fe200078e00ff */
[----:B------:R-:W-:-:S03]  /*35e0*/  LOP3.LUT R18, R25, R23, RZ, 0x3c, !PT ;  /* 0x0000001719127212 */ /* 0x000fc600078e3cff */
[----:B------:R-:W-:Y:S01]  /*35f0*/  IMAD.X R17, RZ, RZ, R17, P0 ;  /* 0x000000ffff117224 */ /* 0x000fe200000e0611 */
[----:B------:R-:W-:-:S04]  /*3600*/  ISETP.GE.U32.AND P0, PT, R27, R14, PT ;  /* 0x0000000e1b00720c */ /* 0x000fc80003f06070 */
[----:B------:R-:W-:-:S05]  /*3610*/  IADD3.X R17, PT, PT, RZ, R17, RZ, P1, !PT ;  /* 0x00000011ff117210 */ /* 0x000fca0000ffe4ff */
[----:B------:R-:W-:-:S04]  /*3620*/  IMAD R44, R17, R14, R44 ;  /* 0x0000000e112c7224 */ /* 0x000fc800078e022c */
[----:B------:R-:W-:Y:S01]  /*3630*/  IMAD.X R45, R19, 0x1, ~R44, P3 ;  /* 0x00000001132d7824 */ /* 0x000fe200018e0e2c */
[----:B------:R-:W-:-:S04]  /*3640*/  IADD3 R19, P3, PT, R27, -R14, RZ ;  /* 0x8000000e1b137210 */ /* 0x000fc80007f7e0ff */
[----:B------:R-:W-:-:S04]  /*3650*/  ISETP.GE.U32.AND.EX P0, PT, R45, R15, PT, P0 ;  /* 0x0000000f2d00720c */ /* 0x000fc80003f06100 */
[----:B------:R-:W-:-:S04]  /*3660*/  SEL R19, R19, R27, P0 ;  /* 0x0000001b13137207 */ /* 0x000fc80000000000 */
[----:B------:R-:W-:Y:S02]  /*3670*/  ISETP.GE.U32.AND P1, PT, R19, R14, PT ;  /* 0x0000000e1300720c */ /* 0x000fe40003f26070 */
[----:B------:R-:W-:-:S04]  /*3680*/  IADD3.X R14, PT, PT, R45, ~R15, RZ, P3, !PT ;  /* 0x8000000f2d0e7210 */ /* 0x000fc80001ffe4ff */
[----:B------:R-:W-:-:S04]  /*3690*/  SEL R14, R14, R45, P0 ;  /* 0x0000002d0e0e7207 */ /* 0x000fc80000000000 */
[----:B------:R-:W-:Y:S02]  /*36a0*/  ISETP.GE.U32.AND.EX P1, PT, R14, R15, PT, P1 ;  /* 0x0000000f0e00720c */ /* 0x000fe40003f26110 */
[----:B------:R-:W-:-:S04]  /*36b0*/  IADD3 R14, P3, PT, R41, 0x1, RZ ;  /* 0x00000001290e7810 */ /* 0x000fc80007f7e0ff */
[----:B------:R-:W-:Y:S01]  /*36c0*/  SEL R41, R14, R41, P0 ;  /* 0x000000290e297207 */ /* 0x000fe20000000000 */
[----:B------:R-:W-:-:S03]  /*36d0*/  IMAD.X R14, RZ, RZ, R17, P3 ;  /* 0x000000ffff0e7224 */ /* 0x000fc600018e0611 */
[----:B------:R-:W-:Y:S02]  /*36e0*/  IADD3 R16, P3, PT, R41, 0x1, RZ ;  /* 0x0000000129107810 */ /* 0x000fe40007f7e0ff */
[----:B------:R-:W-:Y:S02]  /*36f0*/  SEL R14, R14, R17, P0 ;  /* 0x000000110e0e7207 */ /* 0x000fe40000000000 */
[----:B------:R-:W-:Y:S02]  /*3700*/  SEL R16, R16, R41, P1 ;  /* 0x0000002910107207 */ /* 0x000fe40000800000 */
[----:B------:R-:W-:Y:S02]  /*3710*/  IADD3.X R17, PT, PT, RZ, R14, RZ, P3, !PT ;  /* 0x0000000eff117210 */ /* 0x000fe40001ffe4ff */
[----:B------:R-:W-:Y:S02]  /*3720*/  IADD3 R15, P3, PT, RZ, -R16, RZ ;  /* 0x80000010ff0f7210 */ /* 0x000fe40007f7e0ff */
[----:B------:R-:W-:-:S02]  /*3730*/  SEL R17, R17, R14, P1 ;  /* 0x0000000e11117207 */ /* 0x000fc40000800000 */
[----:B------:R-:W-:Y:S02]  /*3740*/  ISETP.GE.AND P1, PT, R18, RZ, PT ;  /* 0x000000ff1200720c */ /* 0x000fe40003f26270 */
[----:B------:R-:W-:Y:S01]  /*3750*/  ISETP.NE.U32.AND P0, PT, R26, RZ, PT ;  /* 0x000000ff1a00720c */ /* 0x000fe20003f05070 */
[----:B------:R-:W-:Y:S01]  /*3760*/  IMAD.X R14, RZ, RZ, ~R17, P3 ;  /* 0x000000ffff0e7224 */ /* 0x000fe200018e0e11 */
[----:B------:R-:W-:Y:S01]  /*3770*/  SEL R16, R15, R16, !P1 ;  /* 0x000000100f107207 */ /* 0x000fe20004800000 */
[----:B------:R-:W-:Y:S01]  /*3780*/  IMAD.MOV.U32 R15, RZ, RZ, 0x0 ;  /* 0x00000000ff0f7424 */ /* 0x000fe200078e00ff */
[----:B------:R-:W-:Y:S02]  /*3790*/  ISETP.NE.AND.EX P0, PT, R25, RZ, PT, P0 ;  /* 0x000000ff1900720c */ /* 0x000fe40003f05300 */
[----:B------:R-:W-:Y:S02]  /*37a0*/  SEL R17, R14, R17, !P1 ;  /* 0x000000110e117207 */ /* 0x000fe40004800000 */
[----:B------:R-:W-:-:S02]  /*37b0*/  MOV R14, R20 ;  /* 0x00000014000e7202 */ /* 0x000fc40000000f00 */
[----:B------:R-:W-:Y:S02]  /*37c0*/  SEL R16, R16, 0xffffffff, P0 ;  /* 0xffffffff10107807 */ /* 0x000fe40000000000 */
[----:B------:R-:W-:Y:S01]  /*37d0*/  SEL R17, R17, 0xffffffff, P0 ;  /* 0xffffffff11117807 */ /* 0x000fe20000000000 */
[----:B------:R-:W-:Y:S06]  /*37e0*/  RET.REL.NODEC R14 `(_Z10tsp_kernelPiix) ;  /* 0xffffffc80e047950 */ /* 0x000fec0003c3ffff */
        .weak           $__internal_1_$__cuda_sm20_rem_s64
        .type           $__internal_1_$__cuda_sm20_rem_s64,@function
        .size           $__internal_1_$__cuda_sm20_rem_s64,(.L_x_49 - $__internal_1_$__cuda_sm20_rem_s64)
$__internal_1_$__cuda_sm20_rem_s64:
[----:B------:R-:W-:Y:S01]  /*37f0*/  UMOV UR5, URZ ;  /* 0x000000ff00057c82 */ /* 0x000fe20008000000 */
[----:B------:R-:W0:Y:S01]  /*3800*/  LDCU.64 UR6, c[0x0][0x390] ;  /* 0x00007200ff0677ac */ /* 0x000e220008000a00 */
[----:B------:R-:W1:Y:S08]  /*3810*/  I2F.U64.RP R7, UR4 ;  /* 0x0000000400077d12 */ /* 0x000e700008309000 */
[----:B-1----:R-:W1:Y:S02]  /*3820*/  MUFU.RCP R7, R7 ;  /* 0x0000000700077308 */ /* 0x002e640000001000 */
[----:B-1----:R-:W-:-:S06]  /*3830*/  IADD3 R8, PT, PT, R7, 0x1ffffffe, RZ ;  /* 0x1ffffffe07087810 */ /* 0x002fcc0007ffe0ff */
[----:B------:R-:W1:Y:S02]  /*3840*/  F2I.U64.TRUNC R8, R8 ;  /* 0x0000000800087311 */ /* 0x000e64000020d800 */
[----:B-1----:R-:W-:-:S04]  /*3850*/  IMAD.WIDE.U32 R10, R8, UR4, RZ ;  /* 0x00000004080a7c25 */ /* 0x002fc8000f8e00ff */
[----:B------:R-:W-:Y:S01]  /*3860*/  IMAD R11, R9, UR4, R11 ;  /* 0x00000004090b7c24 */ /* 0x000fe2000f8e020b */
[----:B------:R-:W-:-:S05]  /*3870*/  IADD3 R13, P0, PT, RZ, -R10, RZ ;  /* 0x8000000aff0d7210 */ /* 0x000fca0007f1e0ff */
[----:B------:R-:W-:-:S04]  /*3880*/  IMAD.HI.U32 R10, R8, R13, RZ ;  /* 0x0000000d080a7227 */ /* 0x000fc800078e00ff */
[----:B------:R-:W-:Y:S01]  /*3890*/  IMAD.X R15, RZ, RZ, ~R11, P0 ;  /* 0x000000ffff0f7224 */ /* 0x000fe200000e0e0b */
[----:B------:R-:W-:-:S03]  /*38a0*/  MOV R11, R8 ;  /* 0x00000008000b7202 */ /* 0x000fc60000000f00 */
[-C--:B------:R-:W-:Y:S02]  /*38b0*/  IMAD R17, R9, R15.reuse, RZ ;  /* 0x0000000f09117224 */ /* 0x080fe400078e02ff */
[----:B------:R-:W-:-:S04]  /*38c0*/  IMAD.WIDE.U32 R10, P0, R8, R15, R10 ;  /* 0x0000000f080a7225 */ /* 0x000fc8000780000a */
[----:B------:R-:W-:-:S04]  /*38d0*/  IMAD.HI.U32 R7, R9, R15, RZ ;  /* 0x0000000f09077227 */ /* 0x000fc800078e00ff */
[----:B------:R-:W-:-:S04]  /*38e0*/  IMAD.HI.U32 R10, P1, R9, R13, R10 ;  /* 0x0000000d090a7227 */ /* 0x000fc8000782000a */
[----:B------:R-:W-:Y:S01]  /*38f0*/  IMAD.X R7, R7, 0x1, R9, P0 ;  /* 0x0000000107077824 */ /* 0x000fe200000e0609 */
[----:B------:R-:W-:-:S04]  /*3900*/  IADD3 R11, P2, PT, R17, R10, RZ ;  /* 0x0000000a110b7210 */ /* 0x000fc80007f5e0ff */
[----:B------:R-:W-:Y:S01]  /*3910*/  IADD3.X R7, PT, PT, RZ, RZ, R7, P2, P1 ;  /* 0x000000ffff077210 */ /* 0x000fe200017e2407 */
[----:B------:R-:W-:Y:S01]  /*3920*/  IMAD.WIDE.U32 R8, R11, UR4, RZ ;  /* 0x000000040b087c25 */ /* 0x000fe2000f8e00ff */
[----:B0-----:R-:W-:Y:S02]  /*3930*/  ISETP.LE.AND P1, PT, RZ, UR7, PT ;  /* 0x00000007ff007c0c */ /* 0x001fe4000bf23270 */
[----:B------:R-:W-:Y:S01]  /*3940*/  IADD3 R13, P0, PT, RZ, -R8, RZ ;  /* 0x80000008ff0d7210 */ /* 0x000fe20007f1e0ff */
[----:B------:R-:W-:Y:S02]  /*3950*/  IMAD R8, R7, UR4, R9 ;  /* 0x0000000407087c24 */ /* 0x000fe4000f8e0209 */
[----:B------:R-:W-:Y:S02]  /*3960*/  IMAD.MOV.U32 R9, RZ, RZ, RZ ;  /* 0x000000ffff097224 */ /* 0x000fe400078e00ff */
[----:B------:R-:W-:Y:S01]  /*3970*/  IMAD.HI.U32 R10, R11, R13, RZ ;  /* 0x0000000d0b0a7227 */ /* 0x000fe200078e00ff */
[----:B------:R-:W-:-:S02]  /*3980*/  IADD3.X R12, PT, PT, RZ, ~R8, RZ, P0, !PT ;  /* 0x80000008ff0c7210 */ /* 0x000fc400007fe4ff */
[----:B------:R-:W-:-:S03]  /*3990*/  IADD3 R8, P4, PT, RZ, -UR6, RZ ;  /* 0x80000006ff087c10 */ /* 0x000fc6000ff9e0ff */
[----:B------:R-:W-:-:S04]  /*39a0*/  IMAD.WIDE.U32 R10, P0, R11, R12, R10 ;  /* 0x0000000c0b0a7225 */ /* 0x000fc8000780000a */
[C---:B------:R-:W-:Y:S02]  /*39b0*/  IMAD R14, R7.reuse, R12, RZ ;  /* 0x0000000c070e7224 */ /* 0x040fe400078e02ff */
[----:B------:R-:W-:Y:S01]  /*39c0*/  IMAD.HI.U32 R11, P2, R7, R13, R10 ;  /* 0x0000000d070b7227 */ /* 0x000fe2000784000a */
[----:B------:R-:W-:-:S03]  /*39d0*/  SEL R10, R8, UR6, !P1 ;  /* 0x00000006080a7c07 */ /* 0x000fc6000c800000 */
[----:B------:R-:W-:Y:S01]  /*39e0*/  IMAD.HI.U32 R8, R7, R12, RZ ;  /* 0x0000000c07087227 */ /* 0x000fe200078e00ff */
[----:B------:R-:W-:-:S03]  /*39f0*/  IADD3 R11, P3, PT, R14, R11, RZ ;  /* 0x0000000b0e0b7210 */ /* 0x000fc60007f7e0ff */
[----:B------:R-:W-:Y:S01]  /*3a00*/  IMAD.X R12, RZ, RZ, ~UR7, P4 ;  /* 0x80000007ff0c7e24 */ /* 0x000fe2000a0e06ff */
[----:B------:R-:W-:Y:S01]  /*3a10*/  IADD3.X R7, PT, PT, R8, R7, RZ, P0, !PT ;  /* 0x0000000708077210 */ /* 0x000fe200007fe4ff */
[----:B------:R-:W-:-:S03]  /*3a20*/  IMAD.HI.U32 R8, R11, R10, RZ ;  /* 0x0000000a0b087227 */ /* 0x000fc600078e00ff */
[----:B------:R-:W-:Y:S02]  /*3a30*/  SEL R12, R12, UR7, !P1 ;  /* 0x000000070c0c7c07 */ /* 0x000fe4000c800000 */
[----:B------:R-:W-:-:S03]  /*3a40*/  IADD3.X R7, PT, PT, RZ, RZ, R7, P3, P2 ;  /* 0x000000ffff077210 */ /* 0x000fc60001fe4407 */
[----:B------:R-:W-:-:S04]  /*3a50*/  IMAD.WIDE.U32 R8, R11, R12, R8 ;  /* 0x0000000c0b087225 */ /* 0x000fc800078e0008 */
[C---:B------:R-:W-:Y:S02]  /*3a60*/  IMAD R11, R7.reuse, R12, RZ ;  /* 0x0000000c070b7224 */ /* 0x040fe400078e02ff */
[----:B------:R-:W-:-:S04]  /*3a70*/  IMAD.HI.U32 R8, P0, R7, R10, R8 ;  /* 0x0000000a07087227 */ /* 0x000fc80007800008 */
[----:B------:R-:W-:Y:S01]  /*3a80*/  IMAD.HI.U32 R7, R7, R12, RZ ;  /* 0x0000000c07077227 */ /* 0x000fe200078e00ff */
[----:B------:R-:W-:-:S04]  /*3a90*/  IADD3 R8, P2, PT, R11, R8, RZ ;  /* 0x000000080b087210 */ /* 0x000fc80007f5e0ff */
[----:B------:R-:W-:Y:S01]  /*3aa0*/  IADD3.X R7, PT, PT, R7, RZ, RZ, P0, !PT ;  /* 0x000000ff07077210 */ /* 0x000fe200007fe4ff */
[----:B------:R-:W-:-:S04]  /*3ab0*/  IMAD.WIDE.U32 R8, R8, UR4, RZ ;  /* 0x0000000408087c25 */ /* 0x000fc8000f8e00ff */
[----:B------:R-:W-:Y:S01]  /*3ac0*/  IMAD.X R7, RZ, RZ, R7, P2 ;  /* 0x000000ffff077224 */ /* 0x000fe200010e0607 */
[----:B------:R-:W-:-:S03]  /*3ad0*/  IADD3 R8, P0, PT, -R8, R10, RZ ;  /* 0x0000000a08087210 */ /* 0x000fc60007f1e1ff */
[----:B------:R-:W-:-:S05]  /*3ae0*/  IMAD R7, R7, UR4, R9 ;  /* 0x0000000407077c24 */ /* 0x000fca000f8e0209 */
[----:B------:R-:W-:Y:S02]  /*3af0*/  IADD3.X R9, PT, PT, ~R7, R12, RZ, P0, !PT ;  /* 0x0000000c07097210 */ /* 0x000fe400007fe5ff */
[C---:B------:R-:W-:Y:S02]  /*3b00*/  ISETP.GE.U32.AND P0, PT, R8.reuse, UR4, PT ;  /* 0x0000000408007c0c */ /* 0x040fe4000bf06070 */
[----:B------:R-:W-:Y:S02]  /*3b10*/  IADD3 R7, P2, PT, R8, -UR4, RZ ;  /* 0x8000000408077c10 */ /* 0x000fe4000ff5e0ff */
[C---:B------:R-:W-:Y:S02]  /*3b20*/  ISETP.GE.U32.AND.EX P0, PT, R9.reuse, RZ, PT, P0 ;  /* 0x000000ff0900720c */ /* 0x040fe40003f06100 */
[----:B------:R-:W-:Y:S02]  /*3b30*/  IADD3.X R10, PT, PT, R9, -0x1, RZ, P2, !PT ;  /* 0xffffffff090a7810 */ /* 0x000fe400017fe4ff */
[----:B------:R-:W-:-:S02]  /*3b40*/  SEL R7, R7, R8, P0 ;  /* 0x0000000807077207 */ /* 0x000fc40000000000 */
[----:B------:R-:W-:Y:S02]  /*3b50*/  SEL R10, R10, R9, P0 ;  /* 0x000000090a0a7207 */ /* 0x000fe40000000000 */
[C---:B------:R-:W-:Y:S02]  /*3b60*/  ISETP.GE.U32.AND P0, PT, R7.reuse, UR4, PT ;  /* 0x0000000407007c0c */ /* 0x040fe4000bf06070 */
[----:B------:R-:W-:Y:S02]  /*3b70*/  IADD3 R8, P2, PT, R7, -UR4, RZ ;  /* 0x8000000407087c10 */ /* 0x000fe4000ff5e0ff */
[C---:B------:R-:W-:Y:S02]  /*3b80*/  ISETP.GE.U32.AND.EX P0, PT, R10.reuse, RZ, PT, P0 ;  /* 0x000000ff0a00720c */ /* 0x040fe40003f06100 */
[----:B------:R-:W-:Y:S02]  /*3b90*/  IADD3.X R9, PT, PT, R10, -0x1, RZ, P2, !PT ;  /* 0xffffffff0a097810 */ /* 0x000fe400017fe4ff */
[----:B------:R-:W-:-:S02]  /*3ba0*/  SEL R8, R8, R7, P0 ;  /* 0x0000000708087207 */ /* 0x000fc40000000000 */
[----:B------:R-:W-:Y:S02]  /*3bb0*/  SEL R9, R9, R10, P0 ;  /* 0x0000000a09097207 */ /* 0x000fe40000000000 */
[-C--:B------:R-:W-:Y:S02]  /*3bc0*/  IADD3 R7, P2, PT, RZ, -R8.reuse, RZ ;  /* 0x80000008ff077210 */ /* 0x080fe40007f5e0ff */
[----:B------:R-:W-:Y:S02]  /*3bd0*/  ISETP.NE.U32.AND P0, PT, RZ, UR4, PT ;  /* 0x00000004ff007c0c */ /* 0x000fe4000bf05070 */
[----:B------:R-:W-:Y:S01]  /*3be0*/  SEL R8, R7, R8, !P1 ;  /* 0x0000000807087207 */ /* 0x000fe20004800000 */
[----:B------:R-:W-:Y:S02]  /*3bf0*/  IMAD.X R10, RZ, RZ, ~R9, P2 ;  /* 0x000000ffff0a7224 */ /* 0x000fe400010e0e09 */
[----:B------:R-:W-:Y:S01]  /*3c00*/  HFMA2 R7, -RZ, RZ, 0, 0 ;  /* 0x00000000ff077431 */ /* 0x000fe200000001ff */
[----:B------:R-:W-:-:S02]  /*3c10*/  ISETP.NE.AND.EX P0, PT, RZ, RZ, PT, P0 ;  /* 0x000000ffff00720c */ /* 0x000fc40003f05300 */
[----:B------:R-:W-:Y:S02]  /*3c20*/  SEL R9, R10, R9, !P1 ;  /* 0x000000090a097207 */ /* 0x000fe40004800000 */
[----:B------:R-:W-:Y:S02]  /*3c30*/  SEL R8, R8, 0xffffffff, P0 ;  /* 0xffffffff08087807 */ /* 0x000fe40000000000 */
[----:B------:R-:W-:Y:S01]  /*3c40*/  SEL R9, R9, 0xffffffff, P0 ;  /* 0xffffffff09097807 */ /* 0x000fe20000000000 */
[----:B------:R-:W-:Y:S06]  /*3c50*/  RET.REL.NODEC R6 `(_Z10tsp_kernelPiix) ;  /* 0xffffffc006e87950 */ /* 0x000fec0003c3ffff */
.L_x_47:
[----:B------:R-:W-:-:S00]  /*3c60*/  BRA `(.L_x_47) ;  /* 0xfffffffc00fc7947 */ /* 0x000fc0000383ffff */
[----:B------:R-:W-:-:S00]  /*3c70*/  NOP ;  /* 0x0000000000007918 */ /* 0x000fc00000000000 */
        /* <DEDUP_REMOVED lines=8> */
.L_x_49:


//--------------------- .nv.shared._Z10tsp_kernelPiix --------------------------
	.section	.nv.shared._Z10tsp_kernelPiix,"aw",@nobits
	.sectionflags	@""
	.align	8
.nv.shared._Z10tsp_kernelPiix:
	.zero		4096


//--------------------- .nv.shared.reserved.0     --------------------------
	.section	.nv.shared.reserved.0,"aw",@nobits
	.weak		__nv_reservedSMEM_offset_0_alias
	.size		__nv_reservedSMEM_offset_0_alias, 0, 64
	.other		__nv_reservedSMEM_offset_0_alias,@"STO_CUDA_RESERVED_SHARED STV_DEFAULT"
__nv_reservedSMEM_offset_0_alias:
	.zero		0
	.zero		64


//--------------------- .nv.global                --------------------------
	.section	.nv.global,"aw",@nobits
	.align	8
.nv.global:
	.type		factorial,@object
	.size		factorial,(block_best_perm - factorial)
	.other		factorial,@"STV_DEFAULT STO_CUDA_MANAGED"
factorial:
	.zero		136
	.type		block_best_perm,@object
	.size		block_best_perm,(block_best_cost - block_best_perm)
	.other		block_best_perm,@"STV_DEFAULT STO_CUDA_MANAGED"
block_best_perm:
	.zero		512
	.type		block_best_cost,@object
	.size		block_best_cost,(.L_1 - block_best_cost)
	.other		block_best_cost,@"STV_DEFAULT STO_CUDA_MANAGED"
block_best_cost:
	.zero		256
.L_1:


//--------------------- .nv.constant0._Z10tsp_kernelPiix --------------------------
	.section	.nv.constant0._Z10tsp_kernelPiix,"a",@progbits
	.sectionflags	@""
	.align	4
.nv.constant0._Z10tsp_kernelPiix:
	.zero		920


//--------------------- SYMBOLS --------------------------

	.type		.nv.reservedSmem.offset0,@object
	.size		.nv.reservedSmem.offset0,0x4
	.type		.nv.reservedSmem.cap,@object
	.size		.nv.reservedSmem.cap,0x4
